//
// Generated by NVIDIA NVVM Compiler
//
// Compiler Build ID: CL-36424714
// Cuda compilation tools, release 13.0, V13.0.88
// Based on NVVM 20.0.0
//

.version 9.0
.target sm_100
.address_size 64

	// .globl	_Z17evenProcessKernelPfi
.global .align 4 .b8 __cudart_i2opi_f[24] = {65, 144, 67, 60, 153, 149, 98, 219, 192, 221, 52, 245, 209, 87, 39, 252, 41, 21, 68, 78, 110, 131, 249, 162};

.visible .entry _Z17evenProcessKernelPfi(
	.param .u64 .ptr .align 1 _Z17evenProcessKernelPfi_param_0,
	.param .u32 _Z17evenProcessKernelPfi_param_1
)
{
	.local .align 4 .b8 	__local_depot0[28];
	.reg .b64 	%SP;
	.reg .b64 	%SPL;
	.reg .pred 	%p<14>;
	.reg .b32 	%r<54>;
	.reg .b32 	%f<58>;
	.reg .b64 	%rd<25>;
	.reg .b64 	%fd<3>;

	mov.u64 	%SPL, __local_depot0;
	ld.param.u64 	%rd10, [_Z17evenProcessKernelPfi_param_0];
	ld.param.u32 	%r18, [_Z17evenProcessKernelPfi_param_1];
	add.u64 	%rd1, %SPL, 0;
	mov.u32 	%r19, %ctaid.x;
	mov.u32 	%r20, %ntid.x;
	mov.u32 	%r21, %tid.x;
	mad.lo.s32 	%r22, %r19, %r20, %r21;
	shl.b32 	%r1, %r22, 1;
	setp.ge.s32 	%p1, %r1, %r18;
	@%p1 bra 	$L__BB0_12;
	cvta.to.global.u64 	%rd12, %rd10;
	mul.wide.s32 	%rd13, %r1, 4;
	add.s64 	%rd2, %rd12, %rd13;
	ld.global.f32 	%f56, [%rd2];
	mov.b32 	%r49, 0;
	mov.u64 	%rd14, __cudart_i2opi_f;
$L__BB0_2:
	fma.rn.f32 	%f3, %f56, 0f3F800408, 0f3EA0D973;
	mul.f32 	%f10, %f3, 0f3F22F983;
	cvt.rni.s32.f32 	%r53, %f10;
	cvt.rn.f32.s32 	%f11, %r53;
	fma.rn.f32 	%f12, %f11, 0fBFC90FDA, %f3;
	fma.rn.f32 	%f13, %f11, 0fB3A22168, %f12;
	fma.rn.f32 	%f57, %f11, 0fA7C234C5, %f13;
	abs.f32 	%f5, %f3;
	setp.ltu.f32 	%p2, %f5, 0f47CE4780;
	@%p2 bra 	$L__BB0_10;
	setp.neu.f32 	%p3, %f5, 0f7F800000;
	@%p3 bra 	$L__BB0_5;
	mov.f32 	%f16, 0f00000000;
	mul.rn.f32 	%f57, %f3, %f16;
	mov.b32 	%r53, 0;
	bra.uni 	$L__BB0_10;
$L__BB0_5:
	mov.b32 	%r4, %f3;
	shl.b32 	%r25, %r4, 8;
	or.b32  	%r5, %r25, -2147483648;
	mov.b64 	%rd24, 0;
	mov.b32 	%r50, 0;
	mov.u64 	%rd22, %rd14;
	mov.u64 	%rd23, %rd1;
$L__BB0_6:
	.pragma "nounroll";
	ld.global.nc.u32 	%r26, [%rd22];
	mad.wide.u32 	%rd16, %r26, %r5, %rd24;
	shr.u64 	%rd24, %rd16, 32;
	st.local.u32 	[%rd23], %rd16;
	add.s32 	%r50, %r50, 1;
	add.s64 	%rd23, %rd23, 4;
	add.s64 	%rd22, %rd22, 4;
	setp.ne.s32 	%p4, %r50, 6;
	@%p4 bra 	$L__BB0_6;
	shr.u32 	%r27, %r4, 23;
	st.local.u32 	[%rd1+24], %rd24;
	and.b32  	%r8, %r27, 31;
	and.b32  	%r28, %r27, 224;
	add.s32 	%r29, %r28, -128;
	shr.u32 	%r30, %r29, 5;
	mul.wide.u32 	%rd17, %r30, 4;
	sub.s64 	%rd9, %rd1, %rd17;
	ld.local.u32 	%r51, [%rd9+24];
	ld.local.u32 	%r52, [%rd9+20];
	setp.eq.s32 	%p5, %r8, 0;
	@%p5 bra 	$L__BB0_9;
	shf.l.wrap.b32 	%r51, %r52, %r51, %r8;
	ld.local.u32 	%r31, [%rd9+16];
	shf.l.wrap.b32 	%r52, %r31, %r52, %r8;
$L__BB0_9:
	shr.u32 	%r32, %r51, 30;
	shf.l.wrap.b32 	%r33, %r52, %r51, 2;
	shl.b32 	%r34, %r52, 2;
	shr.u32 	%r35, %r33, 31;
	add.s32 	%r36, %r35, %r32;
	neg.s32 	%r37, %r36;
	setp.lt.s32 	%p6, %r4, 0;
	selp.b32 	%r53, %r37, %r36, %p6;
	xor.b32  	%r38, %r33, %r4;
	shr.s32 	%r39, %r33, 31;
	xor.b32  	%r40, %r39, %r33;
	xor.b32  	%r41, %r39, %r34;
	cvt.u64.u32 	%rd18, %r40;
	shl.b64 	%rd19, %rd18, 32;
	cvt.u64.u32 	%rd20, %r41;
	or.b64  	%rd21, %rd19, %rd20;
	cvt.rn.f64.s64 	%fd1, %rd21;
	mul.f64 	%fd2, %fd1, 0d3BF921FB54442D19;
	cvt.rn.f32.f64 	%f14, %fd2;
	neg.f32 	%f15, %f14;
	setp.lt.s32 	%p7, %r38, 0;
	selp.f32 	%f57, %f15, %f14, %p7;
$L__BB0_10:
	mul.rn.f32 	%f17, %f57, %f57;
	and.b32  	%r43, %r53, 1;
	setp.eq.b32 	%p8, %r43, 1;
	selp.f32 	%f18, 0f3F800000, %f57, %p8;
	fma.rn.f32 	%f19, %f17, %f18, 0f00000000;
	fma.rn.f32 	%f20, %f17, 0f37CBAC00, 0fBAB607ED;
	selp.f32 	%f21, %f20, 0fB94D4153, %p8;
	selp.f32 	%f22, 0f3D2AAABB, 0f3C0885E4, %p8;
	fma.rn.f32 	%f23, %f21, %f17, %f22;
	selp.f32 	%f24, 0fBEFFFFFF, 0fBE2AAAA8, %p8;
	fma.rn.f32 	%f25, %f23, %f17, %f24;
	fma.rn.f32 	%f26, %f25, %f19, %f18;
	and.b32  	%r44, %r53, 2;
	setp.eq.s32 	%p9, %r44, 0;
	mov.f32 	%f27, 0f00000000;
	sub.f32 	%f28, %f27, %f26;
	selp.f32 	%f29, %f26, %f28, %p9;
	add.f32 	%f30, %f5, 0f3F800000;
	setp.lt.f32 	%p10, %f30, 0f00800000;
	mul.f32 	%f31, %f30, 0f4B000000;
	selp.f32 	%f32, %f31, %f30, %p10;
	selp.f32 	%f33, 0fC1B80000, 0f00000000, %p10;
	mov.b32 	%r45, %f32;
	add.s32 	%r46, %r45, -1059760811;
	and.b32  	%r47, %r46, -8388608;
	sub.s32 	%r48, %r45, %r47;
	mov.b32 	%f34, %r48;
	cvt.rn.f32.s32 	%f35, %r47;
	fma.rn.f32 	%f36, %f35, 0f34000000, %f33;
	add.f32 	%f37, %f34, 0fBF800000;
	fma.rn.f32 	%f38, %f37, 0fBE055027, 0f3E1039F6;
	fma.rn.f32 	%f39, %f38, %f37, 0fBDF8CDCC;
	fma.rn.f32 	%f40, %f39, %f37, 0f3E0F2955;
	fma.rn.f32 	%f41, %f40, %f37, 0fBE2AD8B9;
	fma.rn.f32 	%f42, %f41, %f37, 0f3E4CED0B;
	fma.rn.f32 	%f43, %f42, %f37, 0fBE7FFF22;
	fma.rn.f32 	%f44, %f43, %f37, 0f3EAAAA78;
	fma.rn.f32 	%f45, %f44, %f37, 0fBF000000;
	mul.f32 	%f46, %f37, %f45;
	fma.rn.f32 	%f47, %f46, %f37, %f37;
	fma.rn.f32 	%f48, %f36, 0f3F317218, %f47;
	setp.gt.u32 	%p11, %r45, 2139095039;
	fma.rn.f32 	%f49, %f32, 0f7F800000, 0f7F800000;
	selp.f32 	%f50, %f49, %f48, %p11;
	setp.eq.f32 	%p12, %f32, 0f00000000;
	selp.f32 	%f51, 0fFF800000, %f50, %p12;
	add.f32 	%f52, %f51, %f29;
	fma.rn.f32 	%f53, %f52, 0f3F7FF78C, 0f3F9E064B;
	abs.f32 	%f54, %f53;
	add.f32 	%f55, %f54, 0f3A83126F;
	sqrt.rn.f32 	%f56, %f55;
	add.s32 	%r49, %r49, 1;
	setp.ne.s32 	%p13, %r49, 64;
	@%p13 bra 	$L__BB0_2;
	st.global.f32 	[%rd2], %f56;
$L__BB0_12:
	ret;

}
	// .globl	_Z16oddProcessKernelPfi
.visible .entry _Z16oddProcessKernelPfi(
	.param .u64 .ptr .align 1 _Z16oddProcessKernelPfi_param_0,
	.param .u32 _Z16oddProcessKernelPfi_param_1
)
{
	.local .align 4 .b8 	__local_depot1[28];
	.reg .b64 	%SP;
	.reg .b64 	%SPL;
	.reg .pred 	%p<11>;
	.reg .b32 	%r<54>;
	.reg .b32 	%f<47>;
	.reg .b64 	%rd<25>;
	.reg .b64 	%fd<3>;

	mov.u64 	%SPL, __local_depot1;
	ld.param.u64 	%rd10, [_Z16oddProcessKernelPfi_param_0];
	ld.param.u32 	%r18, [_Z16oddProcessKernelPfi_param_1];
	add.u64 	%rd1, %SPL, 0;
	mov.u32 	%r19, %ctaid.x;
	mov.u32 	%r20, %ntid.x;
	mov.u32 	%r21, %tid.x;
	mad.lo.s32 	%r22, %r19, %r20, %r21;
	shl.b32 	%r1, %r22, 1;
	or.b32  	%r23, %r1, 1;
	setp.ge.s32 	%p1, %r23, %r18;
	@%p1 bra 	$L__BB1_12;
	cvta.to.global.u64 	%rd12, %rd10;
	mul.wide.s32 	%rd13, %r1, 4;
	add.s64 	%rd2, %rd12, %rd13;
	ld.global.f32 	%f45, [%rd2+4];
	mov.b32 	%r49, 0;
	mov.u64 	%rd14, __cudart_i2opi_f;
$L__BB1_2:
	fma.rn.f32 	%f3, %f45, 0f3F7FF0FE, 0f402DF854;
	mul.f32 	%f10, %f3, 0f3F22F983;
	cvt.rni.s32.f32 	%r53, %f10;
	cvt.rn.f32.s32 	%f11, %r53;
	fma.rn.f32 	%f12, %f11, 0fBFC90FDA, %f3;
	fma.rn.f32 	%f13, %f11, 0fB3A22168, %f12;
	fma.rn.f32 	%f46, %f11, 0fA7C234C5, %f13;
	abs.f32 	%f5, %f3;
	setp.ltu.f32 	%p2, %f5, 0f47CE4780;
	@%p2 bra 	$L__BB1_10;
	setp.neu.f32 	%p3, %f5, 0f7F800000;
	@%p3 bra 	$L__BB1_5;
	mov.f32 	%f16, 0f00000000;
	mul.rn.f32 	%f46, %f3, %f16;
	mov.b32 	%r53, 0;
	bra.uni 	$L__BB1_10;
$L__BB1_5:
	mov.b32 	%r4, %f3;
	shl.b32 	%r26, %r4, 8;
	or.b32  	%r5, %r26, -2147483648;
	mov.b64 	%rd24, 0;
	mov.b32 	%r50, 0;
	mov.u64 	%rd22, %rd14;
	mov.u64 	%rd23, %rd1;
$L__BB1_6:
	.pragma "nounroll";
	ld.global.nc.u32 	%r27, [%rd22];
	mad.wide.u32 	%rd16, %r27, %r5, %rd24;
	shr.u64 	%rd24, %rd16, 32;
	st.local.u32 	[%rd23], %rd16;
	add.s32 	%r50, %r50, 1;
	add.s64 	%rd23, %rd23, 4;
	add.s64 	%rd22, %rd22, 4;
	setp.ne.s32 	%p4, %r50, 6;
	@%p4 bra 	$L__BB1_6;
	shr.u32 	%r28, %r4, 23;
	st.local.u32 	[%rd1+24], %rd24;
	and.b32  	%r8, %r28, 31;
	and.b32  	%r29, %r28, 224;
	add.s32 	%r30, %r29, -128;
	shr.u32 	%r31, %r30, 5;
	mul.wide.u32 	%rd17, %r31, 4;
	sub.s64 	%rd9, %rd1, %rd17;
	ld.local.u32 	%r51, [%rd9+24];
	ld.local.u32 	%r52, [%rd9+20];
	setp.eq.s32 	%p5, %r8, 0;
	@%p5 bra 	$L__BB1_9;
	shf.l.wrap.b32 	%r51, %r52, %r51, %r8;
	ld.local.u32 	%r32, [%rd9+16];
	shf.l.wrap.b32 	%r52, %r32, %r52, %r8;
$L__BB1_9:
	shr.u32 	%r33, %r51, 30;
	shf.l.wrap.b32 	%r34, %r52, %r51, 2;
	shl.b32 	%r35, %r52, 2;
	shr.u32 	%r36, %r34, 31;
	add.s32 	%r37, %r36, %r33;
	neg.s32 	%r38, %r37;
	setp.lt.s32 	%p6, %r4, 0;
	selp.b32 	%r53, %r38, %r37, %p6;
	xor.b32  	%r39, %r34, %r4;
	shr.s32 	%r40, %r34, 31;
	xor.b32  	%r41, %r40, %r34;
	xor.b32  	%r42, %r40, %r35;
	cvt.u64.u32 	%rd18, %r41;
	shl.b64 	%rd19, %rd18, 32;
	cvt.u64.u32 	%rd20, %r42;
	or.b64  	%rd21, %rd19, %rd20;
	cvt.rn.f64.s64 	%fd1, %rd21;
	mul.f64 	%fd2, %fd1, 0d3BF921FB54442D19;
	cvt.rn.f32.f64 	%f14, %fd2;
	neg.f32 	%f15, %f14;
	setp.lt.s32 	%p7, %r39, 0;
	selp.f32 	%f46, %f15, %f14, %p7;
$L__BB1_10:
	add.s32 	%r44, %r53, 1;
	mul.rn.f32 	%f17, %f46, %f46;
	and.b32  	%r45, %r53, 1;
	setp.eq.b32 	%p8, %r45, 1;
	selp.f32 	%f18, %f46, 0f3F800000, %p8;
	fma.rn.f32 	%f19, %f17, %f18, 0f00000000;
	fma.rn.f32 	%f20, %f17, 0f37CBAC00, 0fBAB607ED;
	selp.f32 	%f21, 0fB94D4153, %f20, %p8;
	selp.f32 	%f22, 0f3C0885E4, 0f3D2AAABB, %p8;
	fma.rn.f32 	%f23, %f21, %f17, %f22;
	selp.f32 	%f24, 0fBE2AAAA8, 0fBEFFFFFF, %p8;
	fma.rn.f32 	%f25, %f23, %f17, %f24;
	fma.rn.f32 	%f26, %f25, %f19, %f18;
	and.b32  	%r46, %r44, 2;
	setp.eq.s32 	%p9, %r46, 0;
	mov.f32 	%f27, 0f00000000;
	sub.f32 	%f28, %f27, %f26;
	selp.f32 	%f29, %f26, %f28, %p9;
	fma.rn.f32 	%f30, %f5, 0fBBBB989D, 0f3F000000;
	cvt.sat.f32.f32 	%f31, %f30;
	mov.f32 	%f32, 0f4B400001;
	mov.f32 	%f33, 0f437C0000;
	fma.rm.f32 	%f34, %f31, %f33, %f32;
	add.f32 	%f35, %f34, 0fCB40007F;
	neg.f32 	%f36, %f35;
	fma.rn.f32 	%f37, %f5, 0fBFB8AA3B, %f36;
	fma.rn.f32 	%f38, %f5, 0fB2A57060, %f37;
	mov.b32 	%r47, %f34;
	shl.b32 	%r48, %r47, 23;
	mov.b32 	%f39, %r48;
	ex2.approx.ftz.f32 	%f40, %f38;
	fma.rn.f32 	%f41, %f40, %f39, %f29;
	fma.rn.f32 	%f42, %f41, 0f3F800E1F, 0f3F13C468;
	abs.f32 	%f43, %f42;
	add.f32 	%f44, %f43, 0f3A83126F;
	rsqrt.approx.f32 	%f45, %f44;
	add.s32 	%r49, %r49, 1;
	setp.ne.s32 	%p10, %r49, 64;
	@%p10 bra 	$L__BB1_2;
	st.global.f32 	[%rd2+4], %f45;
$L__BB1_12:
	ret;

}
	// .globl	_Z20unifiedProcessKernelPfi
.visible .entry _Z20unifiedProcessKernelPfi(
	.param .u64 .ptr .align 1 _Z20unifiedProcessKernelPfi_param_0,
	.param .u32 _Z20unifiedProcessKernelPfi_param_1
)
{
	.local .align 4 .b8 	__local_depot2[28];
	.reg .b64 	%SP;
	.reg .b64 	%SPL;
	.reg .pred 	%p<24>;
	.reg .b32 	%r<100>;
	.reg .b32 	%f<104>;
	.reg .b64 	%rd<42>;
	.reg .b64 	%fd<5>;

	mov.u64 	%SPL, __local_depot2;
	ld.param.u64 	%rd15, [_Z20unifiedProcessKernelPfi_param_0];
	ld.param.u32 	%r34, [_Z20unifiedProcessKernelPfi_param_1];
	cvta.to.global.u64 	%rd1, %rd15;
	add.u64 	%rd2, %SPL, 0;
	mov.u32 	%r35, %ctaid.x;
	mov.u32 	%r36, %ntid.x;
	mov.u32 	%r37, %tid.x;
	mad.lo.s32 	%r1, %r35, %r36, %r37;
	setp.ge.s32 	%p1, %r1, %r34;
	@%p1 bra 	$L__BB2_24;
	and.b32  	%r38, %r1, 1;
	setp.eq.b32 	%p2, %r38, 1;
	@%p2 bra 	$L__BB2_13;
	mul.wide.s32 	%rd29, %r1, 4;
	add.s64 	%rd3, %rd1, %rd29;
	ld.global.f32 	%f100, [%rd3];
	mov.b32 	%r90, 0;
	mov.u64 	%rd30, __cudart_i2opi_f;
$L__BB2_3:
	fma.rn.f32 	%f3, %f100, 0f3F800408, 0f3EA0D973;
	mul.f32 	%f54, %f3, 0f3F22F983;
	cvt.rni.s32.f32 	%r94, %f54;
	cvt.rn.f32.s32 	%f55, %r94;
	fma.rn.f32 	%f56, %f55, 0fBFC90FDA, %f3;
	fma.rn.f32 	%f57, %f55, 0fB3A22168, %f56;
	fma.rn.f32 	%f101, %f55, 0fA7C234C5, %f57;
	abs.f32 	%f5, %f3;
	setp.ltu.f32 	%p12, %f5, 0f47CE4780;
	@%p12 bra 	$L__BB2_11;
	setp.neu.f32 	%p13, %f5, 0f7F800000;
	@%p13 bra 	$L__BB2_6;
	mov.f32 	%f60, 0f00000000;
	mul.rn.f32 	%f101, %f3, %f60;
	mov.b32 	%r94, 0;
	bra.uni 	$L__BB2_11;
$L__BB2_6:
	mov.b32 	%r4, %f3;
	shl.b32 	%r66, %r4, 8;
	or.b32  	%r5, %r66, -2147483648;
	mov.b64 	%rd40, 0;
	mov.b32 	%r91, 0;
	mov.u64 	%rd38, %rd30;
	mov.u64 	%rd39, %rd2;
$L__BB2_7:
	.pragma "nounroll";
	ld.global.nc.u32 	%r67, [%rd38];
	mad.wide.u32 	%rd32, %r67, %r5, %rd40;
	shr.u64 	%rd40, %rd32, 32;
	st.local.u32 	[%rd39], %rd32;
	add.s32 	%r91, %r91, 1;
	add.s64 	%rd39, %rd39, 4;
	add.s64 	%rd38, %rd38, 4;
	setp.ne.s32 	%p14, %r91, 6;
	@%p14 bra 	$L__BB2_7;
	shr.u32 	%r68, %r4, 23;
	st.local.u32 	[%rd2+24], %rd40;
	and.b32  	%r8, %r68, 31;
	and.b32  	%r69, %r68, 224;
	add.s32 	%r70, %r69, -128;
	shr.u32 	%r71, %r70, 5;
	mul.wide.u32 	%rd33, %r71, 4;
	sub.s64 	%rd10, %rd2, %rd33;
	ld.local.u32 	%r92, [%rd10+24];
	ld.local.u32 	%r93, [%rd10+20];
	setp.eq.s32 	%p15, %r8, 0;
	@%p15 bra 	$L__BB2_10;
	shf.l.wrap.b32 	%r92, %r93, %r92, %r8;
	ld.local.u32 	%r72, [%rd10+16];
	shf.l.wrap.b32 	%r93, %r72, %r93, %r8;
$L__BB2_10:
	shr.u32 	%r73, %r92, 30;
	shf.l.wrap.b32 	%r74, %r93, %r92, 2;
	shl.b32 	%r75, %r93, 2;
	shr.u32 	%r76, %r74, 31;
	add.s32 	%r77, %r76, %r73;
	neg.s32 	%r78, %r77;
	setp.lt.s32 	%p16, %r4, 0;
	selp.b32 	%r94, %r78, %r77, %p16;
	xor.b32  	%r79, %r74, %r4;
	shr.s32 	%r80, %r74, 31;
	xor.b32  	%r81, %r80, %r74;
	xor.b32  	%r82, %r80, %r75;
	cvt.u64.u32 	%rd34, %r81;
	shl.b64 	%rd35, %rd34, 32;
	cvt.u64.u32 	%rd36, %r82;
	or.b64  	%rd37, %rd35, %rd36;
	cvt.rn.f64.s64 	%fd3, %rd37;
	mul.f64 	%fd4, %fd3, 0d3BF921FB54442D19;
	cvt.rn.f32.f64 	%f58, %fd4;
	neg.f32 	%f59, %f58;
	setp.lt.s32 	%p17, %r79, 0;
	selp.f32 	%f101, %f59, %f58, %p17;
$L__BB2_11:
	mul.rn.f32 	%f61, %f101, %f101;
	and.b32  	%r84, %r94, 1;
	setp.eq.b32 	%p18, %r84, 1;
	selp.f32 	%f62, 0f3F800000, %f101, %p18;
	fma.rn.f32 	%f63, %f61, %f62, 0f00000000;
	fma.rn.f32 	%f64, %f61, 0f37CBAC00, 0fBAB607ED;
	selp.f32 	%f65, %f64, 0fB94D4153, %p18;
	selp.f32 	%f66, 0f3D2AAABB, 0f3C0885E4, %p18;
	fma.rn.f32 	%f67, %f65, %f61, %f66;
	selp.f32 	%f68, 0fBEFFFFFF, 0fBE2AAAA8, %p18;
	fma.rn.f32 	%f69, %f67, %f61, %f68;
	fma.rn.f32 	%f70, %f69, %f63, %f62;
	and.b32  	%r85, %r94, 2;
	setp.eq.s32 	%p19, %r85, 0;
	mov.f32 	%f71, 0f00000000;
	sub.f32 	%f72, %f71, %f70;
	selp.f32 	%f73, %f70, %f72, %p19;
	add.f32 	%f74, %f5, 0f3F800000;
	setp.lt.f32 	%p20, %f74, 0f00800000;
	mul.f32 	%f75, %f74, 0f4B000000;
	selp.f32 	%f76, %f75, %f74, %p20;
	selp.f32 	%f77, 0fC1B80000, 0f00000000, %p20;
	mov.b32 	%r86, %f76;
	add.s32 	%r87, %r86, -1059760811;
	and.b32  	%r88, %r87, -8388608;
	sub.s32 	%r89, %r86, %r88;
	mov.b32 	%f78, %r89;
	cvt.rn.f32.s32 	%f79, %r88;
	fma.rn.f32 	%f80, %f79, 0f34000000, %f77;
	add.f32 	%f81, %f78, 0fBF800000;
	fma.rn.f32 	%f82, %f81, 0fBE055027, 0f3E1039F6;
	fma.rn.f32 	%f83, %f82, %f81, 0fBDF8CDCC;
	fma.rn.f32 	%f84, %f83, %f81, 0f3E0F2955;
	fma.rn.f32 	%f85, %f84, %f81, 0fBE2AD8B9;
	fma.rn.f32 	%f86, %f85, %f81, 0f3E4CED0B;
	fma.rn.f32 	%f87, %f86, %f81, 0fBE7FFF22;
	fma.rn.f32 	%f88, %f87, %f81, 0f3EAAAA78;
	fma.rn.f32 	%f89, %f88, %f81, 0fBF000000;
	mul.f32 	%f90, %f81, %f89;
	fma.rn.f32 	%f91, %f90, %f81, %f81;
	fma.rn.f32 	%f92, %f80, 0f3F317218, %f91;
	setp.gt.u32 	%p21, %r86, 2139095039;
	fma.rn.f32 	%f93, %f76, 0f7F800000, 0f7F800000;
	selp.f32 	%f94, %f93, %f92, %p21;
	setp.eq.f32 	%p22, %f76, 0f00000000;
	selp.f32 	%f95, 0fFF800000, %f94, %p22;
	add.f32 	%f96, %f95, %f73;
	fma.rn.f32 	%f97, %f96, 0f3F7FF78C, 0f3F9E064B;
	abs.f32 	%f98, %f97;
	add.f32 	%f99, %f98, 0f3A83126F;
	sqrt.rn.f32 	%f100, %f99;
	add.s32 	%r90, %r90, 1;
	setp.ne.s32 	%p23, %r90, 64;
	@%p23 bra 	$L__BB2_3;
	st.global.f32 	[%rd3], %f100;
	bra.uni 	$L__BB2_24;
$L__BB2_13:
	mul.wide.s32 	%rd17, %r1, 4;
	add.s64 	%rd11, %rd1, %rd17;
	ld.global.f32 	%f102, [%rd11];
	mov.b32 	%r95, 0;
	mov.u64 	%rd20, __cudart_i2opi_f;
$L__BB2_14:
	fma.rn.f32 	%f12, %f102, 0f3F7FF0FE, 0f402DF854;
	mul.f32 	%f19, %f12, 0f3F22F983;
	cvt.rni.s32.f32 	%r99, %f19;
	cvt.rn.f32.s32 	%f20, %r99;
	fma.rn.f32 	%f21, %f20, 0fBFC90FDA, %f12;
	fma.rn.f32 	%f22, %f20, 0fB3A22168, %f21;
	fma.rn.f32 	%f103, %f20, 0fA7C234C5, %f22;
	abs.f32 	%f14, %f12;
	setp.ltu.f32 	%p3, %f14, 0f47CE4780;
	@%p3 bra 	$L__BB2_22;
	setp.neu.f32 	%p4, %f14, 0f7F800000;
	@%p4 bra 	$L__BB2_17;
	mov.f32 	%f25, 0f00000000;
	mul.rn.f32 	%f103, %f12, %f25;
	mov.b32 	%r99, 0;
	bra.uni 	$L__BB2_22;
$L__BB2_17:
	mov.b32 	%r20, %f12;
	shl.b32 	%r41, %r20, 8;
	or.b32  	%r21, %r41, -2147483648;
	mov.b64 	%rd41, 0;
	mov.b32 	%r96, 0;
$L__BB2_18:
	.pragma "nounroll";
	mul.wide.u32 	%rd19, %r96, 4;
	add.s64 	%rd21, %rd20, %rd19;
	ld.global.nc.u32 	%r42, [%rd21];
	mad.wide.u32 	%rd22, %r42, %r21, %rd41;
	shr.u64 	%rd41, %rd22, 32;
	add.s64 	%rd23, %rd2, %rd19;
	st.local.u32 	[%rd23], %rd22;
	add.s32 	%r96, %r96, 1;
	setp.ne.s32 	%p5, %r96, 6;
	@%p5 bra 	$L__BB2_18;
	shr.u32 	%r43, %r20, 23;
	st.local.u32 	[%rd2+24], %rd41;
	and.b32  	%r24, %r43, 31;
	and.b32  	%r44, %r43, 224;
	add.s32 	%r45, %r44, -128;
	shr.u32 	%r46, %r45, 5;
	mul.wide.u32 	%rd24, %r46, 4;
	sub.s64 	%rd14, %rd2, %rd24;
	ld.local.u32 	%r97, [%rd14+24];
	ld.local.u32 	%r98, [%rd14+20];
	setp.eq.s32 	%p6, %r24, 0;
	@%p6 bra 	$L__BB2_21;
	shf.l.wrap.b32 	%r97, %r98, %r97, %r24;
	ld.local.u32 	%r47, [%rd14+16];
	shf.l.wrap.b32 	%r98, %r47, %r98, %r24;
$L__BB2_21:
	shr.u32 	%r48, %r97, 30;
	shf.l.wrap.b32 	%r49, %r98, %r97, 2;
	shl.b32 	%r50, %r98, 2;
	shr.u32 	%r51, %r49, 31;
	add.s32 	%r52, %r51, %r48;
	neg.s32 	%r53, %r52;
	setp.lt.s32 	%p7, %r20, 0;
	selp.b32 	%r99, %r53, %r52, %p7;
	xor.b32  	%r54, %r49, %r20;
	shr.s32 	%r55, %r49, 31;
	xor.b32  	%r56, %r55, %r49;
	xor.b32  	%r57, %r55, %r50;
	cvt.u64.u32 	%rd25, %r56;
	shl.b64 	%rd26, %rd25, 32;
	cvt.u64.u32 	%rd27, %r57;
	or.b64  	%rd28, %rd26, %rd27;
	cvt.rn.f64.s64 	%fd1, %rd28;
	mul.f64 	%fd2, %fd1, 0d3BF921FB54442D19;
	cvt.rn.f32.f64 	%f23, %fd2;
	neg.f32 	%f24, %f23;
	setp.lt.s32 	%p8, %r54, 0;
	selp.f32 	%f103, %f24, %f23, %p8;
$L__BB2_22:
	add.s32 	%r59, %r99, 1;
	mul.rn.f32 	%f26, %f103, %f103;
	and.b32  	%r60, %r99, 1;
	setp.eq.b32 	%p9, %r60, 1;
	selp.f32 	%f27, %f103, 0f3F800000, %p9;
	fma.rn.f32 	%f28, %f26, %f27, 0f00000000;
	fma.rn.f32 	%f29, %f26, 0f37CBAC00, 0fBAB607ED;
	selp.f32 	%f30, 0fB94D4153, %f29, %p9;
	selp.f32 	%f31, 0f3C0885E4, 0f3D2AAABB, %p9;
	fma.rn.f32 	%f32, %f30, %f26, %f31;
	selp.f32 	%f33, 0fBE2AAAA8, 0fBEFFFFFF, %p9;
	fma.rn.f32 	%f34, %f32, %f26, %f33;
	fma.rn.f32 	%f35, %f34, %f28, %f27;
	and.b32  	%r61, %r59, 2;
	setp.eq.s32 	%p10, %r61, 0;
	mov.f32 	%f36, 0f00000000;
	sub.f32 	%f37, %f36, %f35;
	selp.f32 	%f38, %f35, %f37, %p10;
	fma.rn.f32 	%f39, %f14, 0fBBBB989D, 0f3F000000;
	cvt.sat.f32.f32 	%f40, %f39;
	mov.f32 	%f41, 0f4B400001;
	mov.f32 	%f42, 0f437C0000;
	fma.rm.f32 	%f43, %f40, %f42, %f41;
	add.f32 	%f44, %f43, 0fCB40007F;
	neg.f32 	%f45, %f44;
	fma.rn.f32 	%f46, %f14, 0fBFB8AA3B, %f45;
	fma.rn.f32 	%f47, %f14, 0fB2A57060, %f46;
	mov.b32 	%r62, %f43;
	shl.b32 	%r63, %r62, 23;
	mov.b32 	%f48, %r63;
	ex2.approx.ftz.f32 	%f49, %f47;
	fma.rn.f32 	%f50, %f49, %f48, %f38;
	fma.rn.f32 	%f51, %f50, 0f3F800E1F, 0f3F13C468;
	abs.f32 	%f52, %f51;
	add.f32 	%f53, %f52, 0f3A83126F;
	rsqrt.approx.f32 	%f102, %f53;
	add.s32 	%r95, %r95, 1;
	setp.ne.s32 	%p11, %r95, 64;
	@%p11 bra 	$L__BB2_14;
	st.global.f32 	[%rd11], %f102;
$L__BB2_24:
	ret;

}


// ===== COMPILED SASS (sm_100) =====

	.target	sm_100

	.elftype	@"ET_EXEC"


//--------------------- .note.nv.tkinfo           --------------------------
	.section	.note.nv.tkinfo,"",@"SHT_NOTE"
	.sectionflags	@"SHF_NOTE_NV_TKINFO"
	.tkinfo
        /*0018*/ 	.word	0x00000002
        /*0030*/ 	.string	""
        /*0030*/ 	.string	"ptxas"
        /*0030*/ 	.string	"Cuda compilation tools, release 13.0, V13.0.88"
        /*0030*/ 	.string	"Build cuda_13.0.r13.0/compiler.36424714_0"
        /*0030*/ 	.string	"-arch sm_100 -m 64 "



//--------------------- .note.nv.cuinfo           --------------------------
	.section	.note.nv.cuinfo,"",@"SHT_NOTE"
	.sectionflags	@"SHF_NOTE_NV_CUINFO"
        /*0018*/ 	.short	0x0002
        /*001a*/ 	.short	0x0064
        /*001c*/ 	.short	0x0082
	.zero		2


//--------------------- .nv.info                  --------------------------
	.section	.nv.info,"",@"SHT_CUDA_INFO"
	.align	4


	//----- nvinfo : EIATTR_REGCOUNT
	.align		4
        /*0000*/ 	.byte	0x04, 0x2f
        /*0002*/ 	.short	(.L_2 - .L_1)
	.align		4
.L_1:
        /*0004*/ 	.word	index@(_Z17evenProcessKernelPfi)
        /*0008*/ 	.word	0x00000010


	//----- nvinfo : EIATTR_FRAME_SIZE
	.align		4
.L_2:
        /*000c*/ 	.byte	0x04, 0x11
        /*000e*/ 	.short	(.L_4 - .L_3)
	.align		4
.L_3:
        /*0010*/ 	.word	index@($__internal_1_$__cuda_sm20_sqrt_rn_f32_slowpath)
        /*0014*/ 	.word	0x00000020


	//----- nvinfo : EIATTR_FRAME_SIZE
	.align		4
.L_4:
        /*0018*/ 	.byte	0x04, 0x11
        /*001a*/ 	.short	(.L_6 - .L_5)
	.align		4
.L_5:
        /*001c*/ 	.word	index@(_Z17evenProcessKernelPfi)
        /*0020*/ 	.word	0x00000020


	//----- nvinfo : EIATTR_REGCOUNT
	.align		4
.L_6:
        /*0024*/ 	.byte	0x04, 0x2f
        /*0026*/ 	.short	(.L_8 - .L_7)
	.align		4
.L_7:
        /*0028*/ 	.word	index@(_Z16oddProcessKernelPfi)
        /*002c*/ 	.word	0x00000014


	//----- nvinfo : EIATTR_FRAME_SIZE
	.align		4
.L_8:
        /*0030*/ 	.byte	0x04, 0x11
        /*0032*/ 	.short	(.L_10 - .L_9)
	.align		4
.L_9:
        /*0034*/ 	.word	index@(_Z16oddProcessKernelPfi)
        /*0038*/ 	.word	0x00000000


	//----- nvinfo : EIATTR_REGCOUNT
	.align		4
.L_10:
        /*003c*/ 	.byte	0x04, 0x2f
        /*003e*/ 	.short	(.L_12 - .L_11)
	.align		4
.L_11:
        /*0040*/ 	.word	index@(_Z20unifiedProcessKernelPfi)
        /*0044*/ 	.word	0x00000014


	//----- nvinfo : EIATTR_FRAME_SIZE
	.align		4
.L_12:
        /*0048*/ 	.byte	0x04, 0x11
        /*004a*/ 	.short	(.L_14 - .L_13)
	.align		4
.L_13:
        /*004c*/ 	.word	index@($__internal_0_$__cuda_sm20_sqrt_rn_f32_slowpath)
        /*0050*/ 	.word	0x00000020


	//----- nvinfo : EIATTR_FRAME_SIZE
	.align		4
.L_14:
        /*0054*/ 	.byte	0x04, 0x11
        /*0056*/ 	.short	(.L_16 - .L_15)
	.align		4
.L_15:
        /*0058*/ 	.word	index@(_Z20unifiedProcessKernelPfi)
        /*005c*/ 	.word	0x00000020


	//----- nvinfo : EIATTR_MIN_STACK_SIZE
	.align		4
.L_16:
        /*0060*/ 	.byte	0x04, 0x12
        /*0062*/ 	.short	(.L_18 - .L_17)
	.align		4
.L_17:
        /*0064*/ 	.word	index@(_Z20unifiedProcessKernelPfi)
        /*0068*/ 	.word	0x00000020


	//----- nvinfo : EIATTR_MIN_STACK_SIZE
	.align		4
.L_18:
        /*006c*/ 	.byte	0x04, 0x12
        /*006e*/ 	.short	(.L_20 - .L_19)
	.align		4
.L_19:
        /*0070*/ 	.word	index@(_Z16oddProcessKernelPfi)
        /*0074*/ 	.word	0x00000000


	//----- nvinfo : EIATTR_MIN_STACK_SIZE
	.align		4
.L_20:
        /*0078*/ 	.byte	0x04, 0x12
        /*007a*/ 	.short	(.L_22 - .L_21)
	.align		4
.L_21:
        /*007c*/ 	.word	index@(_Z17evenProcessKernelPfi)
        /*0080*/ 	.word	0x00000020
.L_22:


//--------------------- .nv.compat                --------------------------
	.section	.nv.compat,"",@"SHT_CUDA_COMPAT_INFO"
	.align	4
        /*0000*/ 	.byte	0x02, 0x09, 0x00, 0x00, 0x02, 0x02, 0x01, 0x00, 0x02, 0x05, 0x05, 0x00, 0x03, 0x07, 0x01, 0x01
        /*0010*/ 	.byte	0x02, 0x03, 0x00, 0x00, 0x02, 0x06, 0x01, 0x00, 0x04, 0x0b, 0x08, 0x00, 0x01, 0x00, 0x00, 0x00
        /*0020*/ 	.byte	0x00, 0x00, 0x00, 0x00


//--------------------- .nv.info._Z20unifiedProcessKernelPfi --------------------------
	.section	.nv.info._Z20unifiedProcessKernelPfi,"",@"SHT_CUDA_INFO"
	.sectionflags	@""
	.align	4


	//----- nvinfo : EIATTR_CUDA_API_VERSION
	.align		4
        /*0000*/ 	.byte	0x04, 0x37
        /*0002*/ 	.short	(.L_24 - .L_23)
.L_23:
        /*0004*/ 	.word	0x00000082


	//----- nvinfo : EIATTR_KPARAM_INFO
	.align		4
.L_24:
        /*0008*/ 	.byte	0x04, 0x17
        /*000a*/ 	.short	(.L_26 - .L_25)
.L_25:
        /*000c*/ 	.word	0x00000000
        /*0010*/ 	.short	0x0001
        /*0012*/ 	.short	0x0008
        /*0014*/ 	.byte	0x00, 0xf0, 0x11, 0x00


	//----- nvinfo : EIATTR_KPARAM_INFO
	.align		4
.L_26:
        /*0018*/ 	.byte	0x04, 0x17
        /*001a*/ 	.short	(.L_28 - .L_27)
.L_27:
        /*001c*/ 	.word	0x00000000
        /*0020*/ 	.short	0x0000
        /*0022*/ 	.short	0x0000
        /*0024*/ 	.byte	0x00, 0xf5, 0x21, 0x00


	//----- nvinfo : EIATTR_SPARSE_MMA_MASK
	.align		4
.L_28:
        /*0028*/ 	.byte	0x03, 0x50
        /*002a*/ 	.short	0x0000


	//----- nvinfo : EIATTR_MAXREG_COUNT
	.align		4
        /*002c*/ 	.byte	0x03, 0x1b
        /*002e*/ 	.short	0x00ff


	//----- nvinfo : EIATTR_MERCURY_ISA_VERSION
	.align		4
        /*0030*/ 	.byte	0x03, 0x5f
        /*0032*/ 	.short	0x0101


	//----- nvinfo : EIATTR_VRC_CTA_INIT_COUNT
	.align		4
        /*0034*/ 	.byte	0x02, 0x4a
	.zero		1
	.zero		1


	//----- nvinfo : EIATTR_EXIT_INSTR_OFFSETS
	.align		4
        /*0038*/ 	.byte	0x04, 0x1c
        /*003a*/ 	.short	(.L_30 - .L_29)


	//   ....[0]....
.L_29:
        /*003c*/ 	.word	0x00000080


	//   ....[1]....
        /*0040*/ 	.word	0x00000920


	//   ....[2]....
        /*0044*/ 	.word	0x00000fa0


	//----- nvinfo : EIATTR_CRS_STACK_SIZE
	.align		4
.L_30:
        /*0048*/ 	.byte	0x04, 0x1e
        /*004a*/ 	.short	(.L_32 - .L_31)
.L_31:
        /*004c*/ 	.word	0x00000000


	//----- nvinfo : EIATTR_CBANK_PARAM_SIZE
	.align		4
.L_32:
        /*0050*/ 	.byte	0x03, 0x19
        /*0052*/ 	.short	0x000c


	//----- nvinfo : EIATTR_PARAM_CBANK
	.align		4
        /*0054*/ 	.byte	0x04, 0x0a
        /*0056*/ 	.short	(.L_34 - .L_33)
	.align		4
.L_33:
        /*0058*/ 	.word	index@(.nv.constant0._Z20unifiedProcessKernelPfi)
        /*005c*/ 	.short	0x0380
        /*005e*/ 	.short	0x000c


	//----- nvinfo : EIATTR_SW_WAR
	.align		4
.L_34:
        /*0060*/ 	.byte	0x04, 0x36
        /*0062*/ 	.short	(.L_36 - .L_35)
.L_35:
        /*0064*/ 	.word	0x00000008
.L_36:


//--------------------- .nv.info._Z16oddProcessKernelPfi --------------------------
	.section	.nv.info._Z16oddProcessKernelPfi,"",@"SHT_CUDA_INFO"
	.sectionflags	@""
	.align	4


	//----- nvinfo : EIATTR_CUDA_API_VERSION
	.align		4
        /*0000*/ 	.byte	0x04, 0x37
        /*0002*/ 	.short	(.L_38 - .L_37)
.L_37:
        /*0004*/ 	.word	0x00000082


	//----- nvinfo : EIATTR_KPARAM_INFO
	.align		4
.L_38:
        /*0008*/ 	.byte	0x04, 0x17
        /*000a*/ 	.short	(.L_40 - .L_39)
.L_39:
        /*000c*/ 	.word	0x00000000
        /*0010*/ 	.short	0x0001
        /*0012*/ 	.short	0x0008
        /*0014*/ 	.byte	0x00, 0xf0, 0x11, 0x00


	//----- nvinfo : EIATTR_KPARAM_INFO
	.align		4
.L_40:
        /*0018*/ 	.byte	0x04, 0x17
        /*001a*/ 	.short	(.L_42 - .L_41)
.L_41:
        /*001c*/ 	.word	0x00000000
        /*0020*/ 	.short	0x0000
        /*0022*/ 	.short	0x0000
        /*0024*/ 	.byte	0x00, 0xf5, 0x21, 0x00


	//----- nvinfo : EIATTR_SPARSE_MMA_MASK
	.align		4
.L_42:
        /*0028*/ 	.byte	0x03, 0x50
        /*002a*/ 	.short	0x0000


	//----- nvinfo : EIATTR_MAXREG_COUNT
	.align		4
        /*002c*/ 	.byte	0x03, 0x1b
        /*002e*/ 	.short	0x00ff


	//----- nvinfo : EIATTR_MERCURY_ISA_VERSION
	.align		4
        /*0030*/ 	.byte	0x03, 0x5f
        /*0032*/ 	.short	0x0101


	//----- nvinfo : EIATTR_VRC_CTA_INIT_COUNT
	.align		4
        /*0034*/ 	.byte	0x02, 0x4a
	.zero		1
	.zero		1


	//----- nvinfo : EIATTR_EXIT_INSTR_OFFSETS
	.align		4
        /*0038*/ 	.byte	0x04, 0x1c
        /*003a*/ 	.short	(.L_44 - .L_43)


	//   ....[0]....
.L_43:
        /*003c*/ 	.word	0x00000090


	//   ....[1]....
        /*0040*/ 	.word	0x000009f0


	//----- nvinfo : EIATTR_CRS_STACK_SIZE
	.align		4
.L_44:
        /*0044*/ 	.byte	0x04, 0x1e
        /*0046*/ 	.short	(.L_46 - .L_45)
.L_45:
        /*0048*/ 	.word	0x00000000


	//----- nvinfo : EIATTR_CBANK_PARAM_SIZE
	.align		4
.L_46:
        /*004c*/ 	.byte	0x03, 0x19
        /*004e*/ 	.short	0x000c


	//----- nvinfo : EIATTR_PARAM_CBANK
	.align		4
        /*0050*/ 	.byte	0x04, 0x0a
        /*0052*/ 	.short	(.L_48 - .L_47)
	.align		4
.L_47:
        /*0054*/ 	.word	index@(.nv.constant0._Z16oddProcessKernelPfi)
        /*0058*/ 	.short	0x0380
        /*005a*/ 	.short	0x000c


	//----- nvinfo : EIATTR_SW_WAR
	.align		4
.L_48:
        /*005c*/ 	.byte	0x04, 0x36
        /*005e*/ 	.short	(.L_50 - .L_49)
.L_49:
        /*0060*/ 	.word	0x00000008
.L_50:


//--------------------- .nv.info._Z17evenProcessKernelPfi --------------------------
	.section	.nv.info._Z17evenProcessKernelPfi,"",@"SHT_CUDA_INFO"
	.sectionflags	@""
	.align	4


	//----- nvinfo : EIATTR_CUDA_API_VERSION
	.align		4
        /*0000*/ 	.byte	0x04, 0x37
        /*0002*/ 	.short	(.L_52 - .L_51)
.L_51:
        /*0004*/ 	.word	0x00000082


	//----- nvinfo : EIATTR_KPARAM_INFO
	.align		4
.L_52:
        /*0008*/ 	.byte	0x04, 0x17
        /*000a*/ 	.short	(.L_54 - .L_53)
.L_53:
        /*000c*/ 	.word	0x00000000
        /*0010*/ 	.short	0x0001
        /*0012*/ 	.short	0x0008
        /*0014*/ 	.byte	0x00, 0xf0, 0x11, 0x00


	//----- nvinfo : EIATTR_KPARAM_INFO
	.align		4
.L_54:
        /*0018*/ 	.byte	0x04, 0x17
        /*001a*/ 	.short	(.L_56 - .L_55)
.L_55:
        /*001c*/ 	.word	0x00000000
        /*0020*/ 	.short	0x0000
        /*0022*/ 	.short	0x0000
        /*0024*/ 	.byte	0x00, 0xf5, 0x21, 0x00


	//----- nvinfo : EIATTR_SPARSE_MMA_MASK
	.align		4
.L_56:
        /*0028*/ 	.byte	0x03, 0x50
        /*002a*/ 	.short	0x0000


	//----- nvinfo : EIATTR_MAXREG_COUNT
	.align		4
        /*002c*/ 	.byte	0x03, 0x1b
        /*002e*/ 	.short	0x00ff


	//----- nvinfo : EIATTR_MERCURY_ISA_VERSION
	.align		4
        /*0030*/ 	.byte	0x03, 0x5f
        /*0032*/ 	.short	0x0101


	//----- nvinfo : EIATTR_VRC_CTA_INIT_COUNT
	.align		4
        /*0034*/ 	.byte	0x02, 0x4a
	.zero		1
	.zero		1


	//----- nvinfo : EIATTR_EXIT_INSTR_OFFSETS
	.align		4
        /*0038*/ 	.byte	0x04, 0x1c
        /*003a*/ 	.short	(.L_58 - .L_57)


	//   ....[0]....
.L_57:
        /*003c*/ 	.word	0x00000090


	//   ....[1]....
        /*0040*/ 	.word	0x00000920


	//----- nvinfo : EIATTR_CRS_STACK_SIZE
	.align		4
.L_58:
        /*0044*/ 	.byte	0x04, 0x1e
        /*0046*/ 	.short	(.L_60 - .L_59)
.L_59:
        /*0048*/ 	.word	0x00000000


	//----- nvinfo : EIATTR_CBANK_PARAM_SIZE
	.align		4
.L_60:
        /*004c*/ 	.byte	0x03, 0x19
        /*004e*/ 	.short	0x000c


	//----- nvinfo : EIATTR_PARAM_CBANK
	.align		4
        /*0050*/ 	.byte	0x04, 0x0a
        /*0052*/ 	.short	(.L_62 - .L_61)
	.align		4
.L_61:
        /*0054*/ 	.word	index@(.nv.constant0._Z17evenProcessKernelPfi)
        /*0058*/ 	.short	0x0380
        /*005a*/ 	.short	0x000c


	//----- nvinfo : EIATTR_SW_WAR
	.align		4
.L_62:
        /*005c*/ 	.byte	0x04, 0x36
        /*005e*/ 	.short	(.L_64 - .L_63)
.L_63:
        /*0060*/ 	.word	0x00000008
.L_64:


//--------------------- .nv.callgraph             --------------------------
	.section	.nv.callgraph,"",@"SHT_CUDA_CALLGRAPH"
	.align	4
	.sectionentsize	8
	.align		4
        /*0000*/ 	.word	0x00000000
	.align		4
        /*0004*/ 	.word	0xffffffff
	.align		4
        /*0008*/ 	.word	0x00000000
	.align		4
        /*000c*/ 	.word	0xfffffffe
	.align		4
        /*0010*/ 	.word	0x00000000
	.align		4
        /*0014*/ 	.word	0xfffffffd
	.align		4
        /*0018*/ 	.word	0x00000000
	.align		4
        /*001c*/ 	.word	0xfffffffc


//--------------------- .nv.constant4             --------------------------
	.section	.nv.constant4,"a",@progbits
	.align	8
	.align		8
.nv.constant4:
        /*0000*/ 	.dword	__cudart_i2opi_f


//--------------------- .text._Z20unifiedProcessKernelPfi --------------------------
	.section	.text._Z20unifiedProcessKernelPfi,"ax",@progbits
	.align	128
        .global         _Z20unifiedProcessKernelPfi
        .type           _Z20unifiedProcessKernelPfi,@function
        .size           _Z20unifiedProcessKernelPfi,(.L_x_31 - _Z20unifiedProcessKernelPfi)
        .other          _Z20unifiedProcessKernelPfi,@"STO_CUDA_ENTRY STV_DEFAULT"
_Z20unifiedProcessKernelPfi:
.text._Z20unifiedProcessKernelPfi:
[----:B------:R-:W0:Y:S01]  /*0000*/  LDC R1, c[0x0][0x37c] ;  /* 0x0000df00ff017b82 */ /* 0x000e220000000800 */
[----:B------:R-:W1:Y:S07]  /*0010*/  S2R R0, SR_TID.X ;  /* 0x0000000000007919 */ /* 0x000e6e0000002100 */
[----:B------:R-:W1:Y:S01]  /*0020*/  S2UR UR4, SR_CTAID.X ;  /* 0x00000000000479c3 */ /* 0x000e620000002500 */
[----:B------:R-:W2:Y:S01]  /*0030*/  LDCU UR5, c[0x0][0x388] ;  /* 0x00007100ff0577ac */ /* 0x000ea20008000800 */
[----:B0-----:R-:W-:-:S06]  /*0040*/  VIADD R1, R1, 0xffffffe0 ;  /* 0xffffffe001017836 */ /* 0x001fcc0000000000 */
[----:B------:R-:W1:Y:S02]  /*0050*/  LDC R3, c[0x0][0x360] ;  /* 0x0000d800ff037b82 */ /* 0x000e640000000800 */
[----:B-1----:R-:W-:-:S05]  /*0060*/  IMAD R3, R3, UR4, R0 ;  /* 0x0000000403037c24 */ /* 0x002fca000f8e0200 */
[----:B--2---:R-:W-:-:S13]  /*0070*/  ISETP.GE.AND P0, PT, R3, UR5, PT ;  /* 0x0000000503007c0c */ /* 0x004fda000bf06270 */
[----:B------:R-:W-:Y:S05]  /*0080*/  @P0 EXIT ;  /* 0x000000000000094d */ /* 0x000fea0003800000 */
[----:B------:R-:W-:Y:S01]  /*0090*/  LOP3.LUT R0, R3, 0x1, RZ, 0xc0, !PT ;  /* 0x0000000103007812 */ /* 0x000fe200078ec0ff */
[----:B------:R-:W0:Y:S03]  /*00a0*/  LDCU.64 UR6, c[0x0][0x358] ;  /* 0x00006b00ff0677ac */ /* 0x000e260008000a00 */
[----:B------:R-:W-:-:S13]  /*00b0*/  ISETP.NE.U32.AND P0, PT, R0, 0x1, PT ;  /* 0x000000010000780c */ /* 0x000fda0003f05070 */
[----:B------:R-:W-:Y:S05]  /*00c0*/  @!P0 BRA `(.L_x_0) ;  /* 0x0000000800188947 */ /* 0x000fea0003800000 */
[----:B------:R-:W1:Y:S02]  /*00d0*/  LDC.64 R10, c[0x0][0x380] ;  /* 0x0000e000ff0a7b82 */ /* 0x000e640000000a00 */
[----:B-1----:R-:W-:-:S05]  /*00e0*/  IMAD.WIDE R10, R3, 0x4, R10 ;  /* 0x00000004030a7825 */ /* 0x002fca00078e020a */
[----:B0-----:R0:W5:Y:S01]  /*00f0*/  LDG.E R7, desc[UR6][R10.64] ;  /* 0x000000060a077981 */ /* 0x001162000c1e1900 */
[----:B------:R-:W-:-:S07]  /*0100*/  IMAD.MOV.U32 R5, RZ, RZ, RZ ;  /* 0x000000ffff057224 */ /* 0x000fce00078e00ff */
.L_x_7:
[----:B------:R-:W-:Y:S02]  /*0110*/  HFMA2 R0, -RZ, RZ, 1.875, 6.1511993408203125e-05 ;  /* 0x3f800408ff007431 */ /* 0x000fe400000001ff */
[----:B------:R-:W-:Y:S01]  /*0120*/  VIADD R5, R5, 0x1 ;  /* 0x0000000105057836 */ /* 0x000fe20000000000 */
[----:B------:R-:W-:Y:S04]  /*0130*/  BSSY.RECONVERGENT B0, `(.L_x_1) ;  /* 0x0000042000007945 */ /* 0x000fe80003800200 */
[----:B------:R-:W-:Y:S01]  /*0140*/  ISETP.NE.AND P0, PT, R5, 0x40, PT ;  /* 0x000000400500780c */ /* 0x000fe20003f05270 */
[----:B-----5:R-:W-:-:S04]  /*0150*/  FFMA R7, R7, R0, 0.31415900588035583496 ;  /* 0x3ea0d97307077423 */ /* 0x020fc80000000000 */
[C---:B------:R-:W-:Y:S01]  /*0160*/  FMUL R2, R7.reuse, 0.63661974668502807617 ;  /* 0x3f22f98307027820 */ /* 0x040fe20000400000 */
[----:B------:R-:W-:-:S05]  /*0170*/  FSETP.GE.AND P1, PT, |R7|, 105615, PT ;  /* 0x47ce47800700780b */ /* 0x000fca0003f26200 */
[----:B------:R-:W1:Y:S02]  /*0180*/  F2I.NTZ R2, R2 ;  /* 0x0000000200027305 */ /* 0x000e640000203100 */
[----:B-1----:R-:W-:-:S05]  /*0190*/  I2FP.F32.S32 R0, R2 ;  /* 0x0000000200007245 */ /* 0x002fca0000201400 */
[----:B------:R-:W-:-:S04]  /*01a0*/  FFMA R3, R0, -1.5707962512969970703, R7 ;  /* 0xbfc90fda00037823 */ /* 0x000fc80000000007 */
[----:B------:R-:W-:-:S04]  /*01b0*/  FFMA R3, R0, -7.5497894158615963534e-08, R3 ;  /* 0xb3a2216800037823 */ /* 0x000fc80000000003 */
[----:B------:R-:W-:Y:S01]  /*01c0*/  FFMA R3, R0, -5.3903029534742383927e-15, R3 ;  /* 0xa7c234c500037823 */ /* 0x000fe20000000003 */
[----:B------:R-:W-:Y:S06]  /*01d0*/  @!P1 BRA `(.L_x_2) ;  /* 0x0000000000dc9947 */ /* 0x000fec0003800000 */
[----:B------:R-:W-:-:S13]  /*01e0*/  FSETP.NEU.AND P1, PT, |R7|, +INF , PT ;  /* 0x7f8000000700780b */ /* 0x000fda0003f2d200 */
[----:B------:R-:W-:Y:S01]  /*01f0*/  @!P1 FMUL R3, RZ, R7 ;  /* 0x00000007ff039220 */ /* 0x000fe20000400000 */
[----:B------:R-:W-:Y:S01]  /*0200*/  @!P1 IMAD.MOV.U32 R2, RZ, RZ, RZ ;  /* 0x000000ffff029224 */ /* 0x000fe200078e00ff */
[----:B------:R-:W-:Y:S06]  /*0210*/  @!P1 BRA `(.L_x_2) ;  /* 0x0000000000cc9947 */ /* 0x000fec0003800000 */
[----:B------:R-:W-:Y:S01]  /*0220*/  SHF.L.U32 R2, R7, 0x8, RZ ;  /* 0x0000000807027819 */ /* 0x000fe200000006ff */
[----:B------:R-:W-:Y:S01]  /*0230*/  IMAD.MOV.U32 R6, RZ, RZ, RZ ;  /* 0x000000ffff067224 */ /* 0x000fe200078e00ff */
[----:B------:R-:W1:Y:S01]  /*0240*/  LDCU.64 UR8, c[0x4][URZ] ;  /* 0x01000000ff0877ac */ /* 0x000e620008000a00 */
[----:B------:R-:W-:Y:S01]  /*0250*/  IMAD.MOV.U32 R0, RZ, RZ, R1 ;  /* 0x000000ffff007224 */ /* 0x000fe200078e0001 */
[----:B------:R-:W-:Y:S01]  /*0260*/  LOP3.LUT R15, R2, 0x80000000, RZ, 0xfc, !PT ;  /* 0x80000000020f7812 */ /* 0x000fe200078efcff */
[----:B------:R-:W-:Y:S01]  /*0270*/  UMOV UR5, URZ ;  /* 0x000000ff00057c82 */ /* 0x000fe20008000000 */
[----:B------:R-:W-:-:S05]  /*0280*/  UMOV UR4, URZ ;  /* 0x000000ff00047c82 */ /* 0x000fca0008000000 */
.L_x_3:
[----:B-1----:R-:W-:Y:S01]  /*0290*/  MOV R8, UR8 ;  /* 0x0000000800087c02 */ /* 0x002fe20008000f00 */
[----:B------:R-:W-:-:S05]  /*02a0*/  IMAD.U32 R9, RZ, RZ, UR9 ;  /* 0x00000009ff097e24 */ /* 0x000fca000f8e00ff */
[----:B------:R-:W2:Y:S01]  /*02b0*/  LDG.E.CONSTANT R2, desc[UR6][R8.64] ;  /* 0x0000000608027981 */ /* 0x000ea2000c1e9900 */
[----:B------:R-:W-:Y:S02]  /*02c0*/  UIADD3 UR8, UP0, UPT, UR8, 0x4, URZ ;  /* 0x0000000408087890 */ /* 0x000fe4000ff1e0ff */
[----:B------:R-:W-:Y:S02]  /*02d0*/  UIADD3 UR4, UPT, UPT, UR4, 0x1, URZ ;  /* 0x0000000104047890 */ /* 0x000fe4000fffe0ff */
[----:B------:R-:W-:Y:S02]  /*02e0*/  UIADD3.X UR9, UPT, UPT, URZ, UR9, URZ, UP0, !UPT ;  /* 0x00000009ff097290 */ /* 0x000fe400087fe4ff */
[----:B------:R-:W-:Y:S01]  /*02f0*/  UISETP.NE.AND UP0, UPT, UR4, 0x6, UPT ;  /* 0x000000060400788c */ /* 0x000fe2000bf05270 */
[----:B--2---:R-:W-:-:S03]  /*0300*/  IMAD.WIDE.U32 R2, R2, R15, RZ ;  /* 0x0000000f02027225 */ /* 0x004fc600078e00ff */
[----:B------:R-:W-:-:S04]  /*0310*/  IADD3 R13, P1, PT, R2, R6, RZ ;  /* 0x00000006020d7210 */ /* 0x000fc80007f3e0ff */
[----:B------:R-:W-:Y:S01]  /*0320*/  IADD3.X R6, PT, PT, R3, UR5, RZ, P1, !PT ;  /* 0x0000000503067c10 */ /* 0x000fe20008ffe4ff */
[----:B------:R1:W-:Y:S02]  /*0330*/  STL [R0], R13 ;  /* 0x0000000d00007387 */ /* 0x0003e40000100800 */
[----:B-1----:R-:W-:Y:S01]  /*0340*/  IADD3 R0, PT, PT, R0, 0x4, RZ ;  /* 0x0000000400007810 */ /* 0x002fe20007ffe0ff */
[----:B------:R-:W-:Y:S06]  /*0350*/  BRA.U UP0, `(.L_x_3) ;  /* 0xfffffffd00cc7547 */ /* 0x000fec000b83ffff */
[----:B------:R-:W-:Y:S01]  /*0360*/  SHF.R.U32.HI R4, RZ, 0x17, R7 ;  /* 0x00000017ff047819 */ /* 0x000fe20000011607 */
[----:B------:R1:W-:Y:S03]  /*0370*/  STL [R1+0x18], R6 ;  /* 0x0000180601007387 */ /* 0x0003e60000100800 */
[C---:B------:R-:W-:Y:S02]  /*0380*/  LOP3.LUT R0, R4.reuse, 0xe0, RZ, 0xc0, !PT ;  /* 0x000000e004007812 */ /* 0x040fe400078ec0ff */
[----:B------:R-:W-:-:S03]  /*0390*/  LOP3.LUT P1, RZ, R4, 0x1f, RZ, 0xc0, !PT ;  /* 0x0000001f04ff7812 */ /* 0x000fc6000782c0ff */
[----:B------:R-:W-:-:S05]  /*03a0*/  VIADD R0, R0, 0xffffff80 ;  /* 0xffffff8000007836 */ /* 0x000fca0000000000 */
[----:B------:R-:W-:-:S05]  /*03b0*/  SHF.R.U32.HI R0, RZ, 0x5, R0 ;  /* 0x00000005ff007819 */ /* 0x000fca0000011600 */
[----:B------:R-:W-:-:S05]  /*03c0*/  IMAD R12, R0, -0x4, R1 ;  /* 0xfffffffc000c7824 */ /* 0x000fca00078e0201 */
[----:B------:R-:W2:Y:S04]  /*03d0*/  LDL R0, [R12+0x18] ;  /* 0x000018000c007983 */ /* 0x000ea80000100800 */
[----:B------:R-:W2:Y:S04]  /*03e0*/  LDL R3, [R12+0x14] ;  /* 0x000014000c037983 */ /* 0x000ea80000100800 */
[----:B------:R-:W3:Y:S01]  /*03f0*/  @P1 LDL R2, [R12+0x10] ;  /* 0x000010000c021983 */ /* 0x000ee20000100800 */
[----:B------:R-:W-:Y:S01]  /*0400*/  LOP3.LUT R4, R4, 0x1f, RZ, 0xc0, !PT ;  /* 0x0000001f04047812 */ /* 0x000fe200078ec0ff */
[----:B------:R-:W-:Y:S01]  /*0410*/  UMOV UR4, 0x54442d19 ;  /* 0x54442d1900047882 */ /* 0x000fe20000000000 */
[----:B------:R-:W-:-:S02]  /*0420*/  UMOV UR5, 0x3bf921fb ;  /* 0x3bf921fb00057882 */ /* 0x000fc40000000000 */
[-C--:B--2---:R-:W-:Y:S02]  /*0430*/  @P1 SHF.L.W.U32.HI R0, R3, R4.reuse, R0 ;  /* 0x0000000403001219 */ /* 0x084fe40000010e00 */
[----:B---3--:R-:W-:Y:S02]  /*0440*/  @P1 SHF.L.W.U32.HI R3, R2, R4, R3 ;  /* 0x0000000402031219 */ /* 0x008fe40000010e03 */
[----:B------:R-:W-:Y:S02]  /*0450*/  ISETP.GE.AND P1, PT, R7, RZ, PT ;  /* 0x000000ff0700720c */ /* 0x000fe40003f26270 */
[C---:B------:R-:W-:Y:S02]  /*0460*/  SHF.L.W.U32.HI R2, R3.reuse, 0x2, R0 ;  /* 0x0000000203027819 */ /* 0x040fe40000010e00 */
[----:B------:R-:W-:Y:S02]  /*0470*/  SHF.L.U32 R3, R3, 0x2, RZ ;  /* 0x0000000203037819 */ /* 0x000fe400000006ff */
[----:B------:R-:W-:-:S04]  /*0480*/  SHF.R.S32.HI R4, RZ, 0x1f, R2 ;  /* 0x0000001fff047819 */ /* 0x000fc80000011402 */
[C---:B------:R-:W-:Y:S02]  /*0490*/  LOP3.LUT R8, R4.reuse, R3, RZ, 0x3c, !PT ;  /* 0x0000000304087212 */ /* 0x040fe400078e3cff */
[----:B------:R-:W-:Y:S02]  /*04a0*/  LOP3.LUT R9, R4, R2, RZ, 0x3c, !PT ;  /* 0x0000000204097212 */ /* 0x000fe400078e3cff */
[----:B------:R-:W-:Y:S02]  /*04b0*/  SHF.R.U32.HI R3, RZ, 0x1e, R0 ;  /* 0x0000001eff037819 */ /* 0x000fe40000011600 */
[C---:B------:R-:W-:Y:S02]  /*04c0*/  LOP3.LUT R0, R2.reuse, R7, RZ, 0x3c, !PT ;  /* 0x0000000702007212 */ /* 0x040fe400078e3cff */
[----:B------:R-:W2:Y:S01]  /*04d0*/  I2F.F64.S64 R8, R8 ;  /* 0x0000000800087312 */ /* 0x000ea20000301c00 */
[----:B------:R-:W-:Y:S02]  /*04e0*/  LEA.HI R2, R2, R3, RZ, 0x1 ;  /* 0x0000000302027211 */ /* 0x000fe400078f08ff */
[----:B------:R-:W-:-:S03]  /*04f0*/  ISETP.GE.AND P2, PT, R0, RZ, PT ;  /* 0x000000ff0000720c */ /* 0x000fc60003f46270 */
[----:B------:R-:W-:-:S05]  /*0500*/  IMAD.MOV R0, RZ, RZ, -R2 ;  /* 0x000000ffff007224 */ /* 0x000fca00078e0a02 */
[----:B------:R-:W-:Y:S01]  /*0510*/  @!P1 MOV R2, R0 ;  /* 0x0000000000029202 */ /* 0x000fe20000000f00 */
[----:B--2---:R-:W-:-:S10]  /*0520*/  DMUL R12, R8, UR4 ;  /* 0x00000004080c7c28 */ /* 0x004fd40008000000 */
[----:B------:R-:W2:Y:S02]  /*0530*/  F2F.F32.F64 R12, R12 ;  /* 0x0000000c000c7310 */ /* 0x000ea40000301000 */
[----:B-12---:R-:W-:-:S07]  /*0540*/  FSEL R3, -R12, R12, !P2 ;  /* 0x0000000c0c037208 */ /* 0x006fce0005000100 */
.L_x_2:
[----:B------:R-:W-:Y:S05]  /*0550*/  BSYNC.RECONVERGENT B0 ;  /* 0x0000000000007941 */ /* 0x000fea0003800200 */
.L_x_1:
[----:B------:R-:W-:Y:S01]  /*0560*/  FADD R7, |R7|, 1 ;  /* 0x3f80000007077421 */ /* 0x000fe20000000200 */
[----:B------:R-:W-:Y:S01]  /*0570*/  IMAD.MOV.U32 R9, RZ, RZ, 0x3e055027 ;  /* 0x3e055027ff097424 */ /* 0x000fe200078e00ff */
[----:B------:R-:W-:Y:S01]  /*0580*/  LOP3.LUT R4, R2, 0x1, RZ, 0xc0, !PT ;  /* 0x0000000102047812 */ /* 0x000fe200078ec0ff */
[----:B------:R-:W-:Y:S01]  /*0590*/  IMAD.MOV.U32 R6, RZ, RZ, 0x3d2aaabb ;  /* 0x3d2aaabbff067424 */ /* 0x000fe200078e00ff */
[----:B------:R-:W-:Y:S01]  /*05a0*/  MOV R14, 0x3effffff ;  /* 0x3effffff000e7802 */ /* 0x000fe20000000f00 */
[C---:B------:R-:W-:Y:S01]  /*05b0*/  VIADD R0, R7.reuse, 0xc0d55555 ;  /* 0xc0d5555507007836 */ /* 0x040fe20000000000 */
[----:B------:R-:W-:Y:S01]  /*05c0*/  ISETP.NE.U32.AND P3, PT, R4, 0x1, PT ;  /* 0x000000010400780c */ /* 0x000fe20003f65070 */
[----:B------:R-:W-:Y:S01]  /*05d0*/  BSSY.RECONVERGENT B0, `(.L_x_4) ;  /* 0x0000032000007945 */ /* 0x000fe20003800200 */
[----:B------:R-:W-:Y:S02]  /*05e0*/  ISETP.GT.U32.AND P2, PT, R7, 0x7f7fffff, PT ;  /* 0x7f7fffff0700780c */ /* 0x000fe40003f44070 */
[----:B------:R-:W-:-:S02]  /*05f0*/  LOP3.LUT R8, R0, 0xff800000, RZ, 0xc0, !PT ;  /* 0xff80000000087812 */ /* 0x000fc400078ec0ff */
[----:B------:R-:W-:Y:S02]  /*0600*/  FSEL R6, R6, 0.0083327032625675201416, !P3 ;  /* 0x3c0885e406067808 */ /* 0x000fe40005800000 */
[----:B------:R-:W-:Y:S02]  /*0610*/  IADD3 R0, PT, PT, R7, -R8, RZ ;  /* 0x8000000807007210 */ /* 0x000fe40007ffe0ff */
[----:B------:R-:W-:Y:S02]  /*0620*/  LOP3.LUT P1, RZ, R2, 0x2, RZ, 0xc0, !PT ;  /* 0x0000000202ff7812 */ /* 0x000fe4000782c0ff */
[----:B------:R-:W-:Y:S01]  /*0630*/  FSEL R2, -R14, -0.16666662693023681641, !P3 ;  /* 0xbe2aaaa80e027808 */ /* 0x000fe20005800100 */
[----:B------:R-:W-:Y:S01]  /*0640*/  FADD R12, R0, -1 ;  /* 0xbf800000000c7421 */ /* 0x000fe20000000000 */
[----:B------:R-:W-:-:S03]  /*0650*/  HFMA2 R0, -RZ, RZ, 0.487060546875, -0.0625 ;  /* 0x37cbac00ff007431 */ /* 0x000fc600000001ff */
[----:B------:R-:W-:-:S04]  /*0660*/  FFMA R9, R12, -R9, 0.14084610342979431152 ;  /* 0x3e1039f60c097423 */ /* 0x000fc80000000809 */
[----:B------:R-:W-:-:S04]  /*0670*/  FFMA R9, R12, R9, -0.12148627638816833496 ;  /* 0xbdf8cdcc0c097423 */ /* 0x000fc80000000009 */
[----:B------:R-:W-:-:S04]  /*0680*/  FFMA R9, R12, R9, 0.13980610668659210205 ;  /* 0x3e0f29550c097423 */ /* 0x000fc80000000009 */
[----:B------:R-:W-:-:S04]  /*0690*/  FFMA R9, R12, R9, -0.16684235632419586182 ;  /* 0xbe2ad8b90c097423 */ /* 0x000fc80000000009 */
[----:B------:R-:W-:Y:S01]  /*06a0*/  FFMA R13, R12, R9, 0.20012299716472625732 ;  /* 0x3e4ced0b0c0d7423 */ /* 0x000fe20000000009 */
[----:B------:R-:W-:-:S03]  /*06b0*/  FMUL R9, R3, R3 ;  /* 0x0000000303097220 */ /* 0x000fc60000400000 */
[----:B------:R-:W-:Y:S01]  /*06c0*/  FFMA R13, R12, R13, -0.24999669194221496582 ;  /* 0xbe7fff220c0d7423 */ /* 0x000fe2000000000d */
[----:B------:R-:W-:-:S03]  /*06d0*/  FFMA R0, R9, R0, -0.0013887860113754868507 ;  /* 0xbab607ed09007423 */ /* 0x000fc60000000000 */
[----:B------:R-:W-:Y:S02]  /*06e0*/  FFMA R13, R12, R13, 0.33333182334899902344 ;  /* 0x3eaaaa780c0d7423 */ /* 0x000fe4000000000d */
[----:B------:R-:W-:Y:S02]  /*06f0*/  FSEL R4, R0, -0.00019574658654164522886, !P3 ;  /* 0xb94d415300047808 */ /* 0x000fe40005800000 */
[C---:B------:R-:W-:Y:S01]  /*0700*/  FFMA R13, R12.reuse, R13, -0.5 ;  /* 0xbf0000000c0d7423 */ /* 0x040fe2000000000d */
[----:B------:R-:W-:Y:S01]  /*0710*/  I2FP.F32.S32 R0, R8 ;  /* 0x0000000800007245 */ /* 0x000fe20000201400 */
[----:B------:R-:W-:Y:S02]  /*0720*/  IMAD.MOV.U32 R8, RZ, RZ, 0x7f800000 ;  /* 0x7f800000ff087424 */ /* 0x000fe400078e00ff */
[----:B------:R-:W-:Y:S01]  /*0730*/  FFMA R4, R9, R4, R6 ;  /* 0x0000000409047223 */ /* 0x000fe20000000006 */
[----:B------:R-:W-:Y:S01]  /*0740*/  FMUL R13, R12, R13 ;  /* 0x0000000d0c0d7220 */ /* 0x000fe20000400000 */
[----:B------:R-:W-:Y:S01]  /*0750*/  FFMA R6, R0, 1.1920928955078125e-07, RZ ;  /* 0x3400000000067823 */ /* 0x000fe200000000ff */
[----:B------:R-:W-:-:S02]  /*0760*/  FSEL R0, R3, 1, P3 ;  /* 0x3f80000003007808 */ /* 0x000fc40001800000 */
[----:B------:R-:W-:Y:S01]  /*0770*/  FFMA R13, R12, R13, R12 ;  /* 0x0000000d0c0d7223 */ /* 0x000fe2000000000c */
[C---:B------:R-:W-:Y:S02]  /*0780*/  FFMA R2, R9.reuse, R4, R2 ;  /* 0x0000000409027223 */ /* 0x040fe40000000002 */
[----:B------:R-:W-:Y:S01]  /*0790*/  FFMA R9, R9, R0, RZ ;  /* 0x0000000009097223 */ /* 0x000fe200000000ff */
[----:B------:R-:W-:Y:S01]  /*07a0*/  FFMA R6, R6, 0.69314718246459960938, R13 ;  /* 0x3f31721806067823 */ /* 0x000fe2000000000d */
[C---:B------:R-:W-:Y:S01]  /*07b0*/  @P2 FFMA R6, R7.reuse, R8, +INF ;  /* 0x7f80000007062423 */ /* 0x040fe20000000008 */
[----:B------:R-:W-:Y:S01]  /*07c0*/  FSETP.NEU.AND P2, PT, R7, RZ, PT ;  /* 0x000000ff0700720b */ /* 0x000fe20003f4d000 */
[----:B------:R-:W-:Y:S01]  /*07d0*/  FFMA R0, R9, R2, R0 ;  /* 0x0000000209007223 */ /* 0x000fe20000000000 */
[----:B------:R-:W-:Y:S02]  /*07e0*/  HFMA2 R2, -RZ, RZ, 1.8740234375, -30912 ;  /* 0x3f7ff78cff027431 */ /* 0x000fe400000001ff */
[----:B------:R-:W-:Y:S01]  /*07f0*/  FSEL R3, R6, -INF , P2 ;  /* 0xff80000006037808 */ /* 0x000fe20001000000 */
[----:B------:R-:W-:-:S04]  /*0800*/  @P1 FADD R0, RZ, -R0 ;  /* 0x80000000ff001221 */ /* 0x000fc80000000000 */
[----:B------:R-:W-:-:S04]  /*0810*/  FADD R3, R0, R3 ;  /* 0x0000000300037221 */ /* 0x000fc80000000000 */
[----:B------:R-:W-:-:S04]  /*0820*/  FFMA R3, R3, R2, 1.2345670461654663086 ;  /* 0x3f9e064b03037423 */ /* 0x000fc80000000002 */
[----:B------:R-:W-:-:S04]  /*0830*/  FADD R0, |R3|, 0.0010000000474974513054 ;  /* 0x3a83126f03007421 */ /* 0x000fc80000000200 */
[----:B------:R-:W-:Y:S01]  /*0840*/  VIADD R2, R0, 0xf3000000 ;  /* 0xf300000000027836 */ /* 0x000fe20000000000 */
[----:B------:R1:W2:Y:S04]  /*0850*/  MUFU.RSQ R3, R0 ;  /* 0x0000000000037308 */ /* 0x0002a80000001400 */
[----:B------:R-:W-:-:S13]  /*0860*/  ISETP.GT.U32.AND P1, PT, R2, 0x727fffff, PT ;  /* 0x727fffff0200780c */ /* 0x000fda0003f24070 */
[----:B-12---:R-:W-:Y:S05]  /*0870*/  @!P1 BRA `(.L_x_5) ;  /* 0x00000000000c9947 */ /* 0x006fea0003800000 */
[----:B------:R-:W-:-:S07]  /*0880*/  MOV R9, 0x8a0 ;  /* 0x000008a000097802 */ /* 0x000fce0000000f00 */
[----:B0-----:R-:W-:Y:S05]  /*0890*/  CALL.REL.NOINC `($__internal_0_$__cuda_sm20_sqrt_rn_f32_slowpath) ;  /* 0x0000000400c47944 */ /* 0x001fea0003c00000 */
[----:B------:R-:W-:Y:S05]  /*08a0*/  BRA `(.L_x_6) ;  /* 0x0000000000107947 */ /* 0x000fea0003800000 */
.L_x_5:
[----:B------:R-:W-:Y:S01]  /*08b0*/  FMUL.FTZ R7, R0, R3 ;  /* 0x0000000300077220 */ /* 0x000fe20000410000 */
[----:B------:R-:W-:-:S03]  /*08c0*/  FMUL.FTZ R2, R3, 0.5 ;  /* 0x3f00000003027820 */ /* 0x000fc60000410000 */
[----:B------:R-:W-:-:S04]  /*08d0*/  FFMA R0, -R7, R7, R0 ;  /* 0x0000000707007223 */ /* 0x000fc80000000100 */
[----:B------:R-:W-:-:S07]  /*08e0*/  FFMA R7, R0, R2, R7 ;  /* 0x0000000200077223 */ /* 0x000fce0000000007 */
.L_x_6:
[----:B------:R-:W-:Y:S05]  /*08f0*/  BSYNC.RECONVERGENT B0 ;  /* 0x0000000000007941 */ /* 0x000fea0003800200 */
.L_x_4:
[----:B------:R-:W-:Y:S05]  /*0900*/  @P0 BRA `(.L_x_7) ;  /* 0xfffffff800000947 */ /* 0x000fea000383ffff */
[----:B------:R-:W-:Y:S01]  /*0910*/  STG.E desc[UR6][R10.64], R7 ;  /* 0x000000070a007986 */ /* 0x000fe2000c101906 */
[----:B------:R-:W-:Y:S05]  /*0920*/  EXIT ;  /* 0x000000000000794d */ /* 0x000fea0003800000 */
.L_x_0:
[----:B------:R-:W1:Y:S02]  /*0930*/  LDC.64 R10, c[0x0][0x380] ;  /* 0x0000e000ff0a7b82 */ /* 0x000e640000000a00 */
[----:B-1----:R-:W-:-:S05]  /*0940*/  IMAD.WIDE R10, R3, 0x4, R10 ;  /* 0x00000004030a7825 */ /* 0x002fca00078e020a */
[----:B0-----:R0:W5:Y:S01]  /*0950*/  LDG.E R7, desc[UR6][R10.64] ;  /* 0x000000060a077981 */ /* 0x001162000c1e1900 */
[----:B------:R-:W-:-:S07]  /*0960*/  MOV R5, RZ ;  /* 0x000000ff00057202 */ /* 0x000fce0000000f00 */
.L_x_11:
[----:B------:R-:W-:Y:S01]  /*0970*/  IMAD.MOV.U32 R0, RZ, RZ, 0x3f7ff0fe ;  /* 0x3f7ff0feff007424 */ /* 0x000fe200078e00ff */
[----:B------:R-:W-:Y:S03]  /*0980*/  BSSY.RECONVERGENT B0, `(.L_x_8) ;  /* 0x000003d000007945 */ /* 0x000fe60003800200 */
[----:B--2--5:R-:W-:-:S04]  /*0990*/  FFMA R7, R7, R0, 2.7182817459106445312 ;  /* 0x402df85407077423 */ /* 0x024fc80000000000 */
[C---:B------:R-:W-:Y:S01]  /*09a0*/  FMUL R0, R7.reuse, 0.63661974668502807617 ;  /* 0x3f22f98307007820 */ /* 0x040fe20000400000 */
[----:B------:R-:W-:-:S05]  /*09b0*/  FSETP.GE.AND P0, PT, |R7|, 105615, PT ;  /* 0x47ce47800700780b */ /* 0x000fca0003f06200 */
[----:B-1----:R-:W1:Y:S02]  /*09c0*/  F2I.NTZ R0, R0 ;  /* 0x0000000000007305 */ /* 0x002e640000203100 */
[----:B-1----:R-:W-:-:S05]  /*09d0*/  I2FP.F32.S32 R2, R0 ;  /* 0x0000000000027245 */ /* 0x002fca0000201400 */
[----:B------:R-:W-:-:S04]  /*09e0*/  FFMA R3, R2, -1.5707962512969970703, R7 ;  /* 0xbfc90fda02037823 */ /* 0x000fc80000000007 */
[----:B------:R-:W-:-:S04]  /*09f0*/  FFMA R3, R2, -7.5497894158615963534e-08, R3 ;  /* 0xb3a2216802037823 */ /* 0x000fc80000000003 */
[----:B------:R-:W-:Y:S01]  /*0a00*/  FFMA R2, R2, -5.3903029534742383927e-15, R3 ;  /* 0xa7c234c502027823 */ /* 0x000fe20000000003 */
[----:B------:R-:W-:Y:S06]  /*0a10*/  @!P0 BRA `(.L_x_9) ;  /* 0x0000000000cc8947 */ /* 0x000fec0003800000 */
[----:B------:R-:W-:-:S13]  /*0a20*/  FSETP.NEU.AND P0, PT, |R7|, +INF , PT ;  /* 0x7f8000000700780b */ /* 0x000fda0003f0d200 */
[----:B------:R-:W-:Y:S01]  /*0a30*/  @!P0 FMUL R2, RZ, R7 ;  /* 0x00000007ff028220 */ /* 0x000fe20000400000 */
[----:B------:R-:W-:Y:S01]  /*0a40*/  @!P0 MOV R0, RZ ;  /* 0x000000ff00008202 */ /* 0x000fe20000000f00 */
[----:B------:R-:W-:Y:S06]  /*0a50*/  @!P0 BRA `(.L_x_9) ;  /* 0x0000000000bc8947 */ /* 0x000fec0003800000 */
[----:B------:R-:W1:Y:S01]  /*0a60*/  LDC.64 R12, c[0x4][RZ] ;  /* 0x01000000ff0c7b82 */ /* 0x000e620000000a00 */
[----:B------:R-:W-:Y:S02]  /*0a70*/  IMAD.SHL.U32 R0, R7, 0x100, RZ ;  /* 0x0000010007007824 */ /* 0x000fe400078e00ff */
[----:B------:R-:W-:Y:S02]  /*0a80*/  HFMA2 R6, -RZ, RZ, 0, 0 ;  /* 0x00000000ff067431 */ /* 0x000fe400000001ff */
[----:B------:R-:W-:Y:S01]  /*0a90*/  IMAD.MOV.U32 R4, RZ, RZ, RZ ;  /* 0x000000ffff047224 */ /* 0x000fe200078e00ff */
[----:B------:R-:W-:Y:S01]  /*0aa0*/  UMOV UR4, URZ ;  /* 0x000000ff00047c82 */ /* 0x000fe20008000000 */
[----:B------:R-:W-:-:S07]  /*0ab0*/  LOP3.LUT R17, R0, 0x80000000, RZ, 0xfc, !PT ;  /* 0x8000000000117812 */ /* 0x000fce00078efcff */
.L_x_10:
[----:B-1----:R-:W-:-:S06]  /*0ac0*/  IMAD.WIDE.U32 R2, R4, 0x4, R12 ;  /* 0x0000000404027825 */ /* 0x002fcc00078e000c */
[----:B--2---:R-:W2:Y:S01]  /*0ad0*/  LDG.E.CONSTANT R2, desc[UR6][R2.64] ;  /* 0x0000000602027981 */ /* 0x004ea2000c1e9900 */
[C---:B------:R-:W-:Y:S01]  /*0ae0*/  LEA R0, R4.reuse, R1, 0x2 ;  /* 0x0000000104007211 */ /* 0x040fe200078e10ff */
[----:B------:R-:W-:-:S05]  /*0af0*/  VIADD R4, R4, 0x1 ;  /* 0x0000000104047836 */ /* 0x000fca0000000000 */
[----:B------:R-:W-:Y:S01]  /*0b00*/  ISETP.NE.AND P0, PT, R4, 0x6, PT ;  /* 0x000000060400780c */ /* 0x000fe20003f05270 */
[----:B--2---:R-:W-:-:S03]  /*0b10*/  IMAD.WIDE.U32 R8, R2, R17, RZ ;  /* 0x0000001102087225 */ /* 0x004fc600078e00ff */
[----:B------:R-:W-:-:S04]  /*0b20*/  IADD3 R15, P1, PT, R8, R6, RZ ;  /* 0x00000006080f7210 */ /* 0x000fc80007f3e0ff */
[----:B------:R-:W-:Y:S01]  /*0b30*/  IADD3.X R6, PT, PT, R9, UR4, RZ, P1, !PT ;  /* 0x0000000409067c10 */ /* 0x000fe20008ffe4ff */
[----:B------:R2:W-:Y:S04]  /*0b40*/  STL [R0], R15 ;  /* 0x0000000f00007387 */ /* 0x0005e80000100800 */
[----:B------:R-:W-:Y:S05]  /*0b50*/  @P0 BRA `(.L_x_10) ;  /* 0xfffffffc00d80947 */ /* 0x000fea000383ffff */
[----:B------:R-:W-:Y:S01]  /*0b60*/  SHF.R.U32.HI R4, RZ, 0x17, R7 ;  /* 0x00000017ff047819 */ /* 0x000fe20000011607 */
[----:B------:R1:W-:Y:S03]  /*0b70*/  STL [R1+0x18], R6 ;  /* 0x0000180601007387 */ /* 0x0003e60000100800 */
[C---:B--2---:R-:W-:Y:S02]  /*0b80*/  LOP3.LUT R0, R4.reuse, 0xe0, RZ, 0xc0, !PT ;  /* 0x000000e004007812 */ /* 0x044fe400078ec0ff */
[----:B------:R-:W-:Y:S02]  /*0b90*/  LOP3.LUT P0, RZ, R4, 0x1f, RZ, 0xc0, !PT ;  /* 0x0000001f04ff7812 */ /* 0x000fe4000780c0ff */
[----:B------:R-:W-:-:S04]  /*0ba0*/  IADD3 R0, PT, PT, R0, -0x80, RZ ;  /* 0xffffff8000007810 */ /* 0x000fc80007ffe0ff */
        /* <DEDUP_REMOVED lines=11> */
[C---:B------:R-:W-:Y:S01]  /*0c60*/  SHF.L.W.U32.HI R2, R3.reuse, 0x2, R0 ;  /* 0x0000000203027819 */ /* 0x040fe20000010e00 */
[----:B------:R-:W-:-:S03]  /*0c70*/  IMAD.SHL.U32 R3, R3, 0x4, RZ ;  /* 0x0000000403037824 */ /* 0x000fc600078e00ff */
[----:B------:R-:W-:-:S04]  /*0c80*/  SHF.R.S32.HI R4, RZ, 0x1f, R2 ;  /* 0x0000001fff047819 */ /* 0x000fc80000011402 */
[C---:B------:R-:W-:Y:S02]  /*0c90*/  LOP3.LUT R8, R4.reuse, R3, RZ, 0x3c, !PT ;  /* 0x0000000304087212 */ /* 0x040fe400078e3cff */
[----:B------:R-:W-:Y:S02]  /*0ca0*/  LOP3.LUT R9, R4, R2, RZ, 0x3c, !PT ;  /* 0x0000000204097212 */ /* 0x000fe400078e3cff */
[----:B------:R-:W-:Y:S02]  /*0cb0*/  SHF.R.U32.HI R3, RZ, 0x1e, R0 ;  /* 0x0000001eff037819 */ /* 0x000fe40000011600 */
[C---:B------:R-:W-:Y:S02]  /*0cc0*/  LOP3.LUT R4, R2.reuse, R7, RZ, 0x3c, !PT ;  /* 0x0000000702047212 */ /* 0x040fe400078e3cff */
[----:B------:R-:W2:Y:S01]  /*0cd0*/  I2F.F64.S64 R8, R8 ;  /* 0x0000000800087312 */ /* 0x000ea20000301c00 */
[----:B------:R-:W-:Y:S02]  /*0ce0*/  LEA.HI R0, R2, R3, RZ, 0x1 ;  /* 0x0000000302007211 */ /* 0x000fe400078f08ff */
[----:B------:R-:W-:-:S02]  /*0cf0*/  ISETP.GE.AND P1, PT, R4, RZ, PT ;  /* 0x000000ff0400720c */ /* 0x000fc40003f26270 */
[----:B------:R-:W-:-:S05]  /*0d00*/  IADD3 R2, PT, PT, -R0, RZ, RZ ;  /* 0x000000ff00027210 */ /* 0x000fca0007ffe1ff */
[----:B------:R-:W-:Y:S01]  /*0d10*/  @!P0 IMAD.MOV.U32 R0, RZ, RZ, R2 ;  /* 0x000000ffff008224 */ /* 0x000fe200078e0002 */
[----:B--2---:R-:W-:-:S10]  /*0d20*/  DMUL R12, R8, UR4 ;  /* 0x00000004080c7c28 */ /* 0x004fd40008000000 */
[----:B------:R-:W2:Y:S02]  /*0d30*/  F2F.F32.F64 R12, R12 ;  /* 0x0000000c000c7310 */ /* 0x000ea40000301000 */
[----:B-12---:R-:W-:-:S07]  /*0d40*/  FSEL R2, -R12, R12, !P1 ;  /* 0x0000000c0c027208 */ /* 0x006fce0004800100 */
.L_x_9:
[----:B------:R-:W-:Y:S05]  /*0d50*/  BSYNC.RECONVERGENT B0 ;  /* 0x0000000000007941 */ /* 0x000fea0003800200 */
.L_x_8:
[----:B------:R-:W-:Y:S01]  /*0d60*/  HFMA2 R9, -RZ, RZ, 3.7421875, 0 ;  /* 0x437c0000ff097431 */ /* 0x000fe200000001ff */
[----:B------:R-:W-:Y:S01]  /*0d70*/  MOV R4, 0x3bbb989d ;  /* 0x3bbb989d00047802 */ /* 0x000fe20000000f00 */
[----:B------:R-:W-:Y:S01]  /*0d80*/  IMAD.MOV.U32 R6, RZ, RZ, 0x37cbac00 ;  /* 0x37cbac00ff067424 */ /* 0x000fe200078e00ff */
[----:B------:R-:W-:Y:S01]  /*0d90*/  LOP3.LUT R12, R0, 0x1, RZ, 0xc0, !PT ;  /* 0x00000001000c7812 */ /* 0x000fe200078ec0ff */
[----:B------:R-:W-:Y:S01]  /*0da0*/  FMUL R3, R2, R2 ;  /* 0x0000000202037220 */ /* 0x000fe20000400000 */
[----:B------:R-:W-:Y:S01]  /*0db0*/  IADD3 R0, PT, PT, R0, 0x1, RZ ;  /* 0x0000000100007810 */ /* 0x000fe20007ffe0ff */
[----:B------:R-:W-:Y:S01]  /*0dc0*/  FFMA.SAT R4, |R7|, -R4, 0.5 ;  /* 0x3f00000007047423 */ /* 0x000fe20000002a04 */
[----:B------:R-:W-:Y:S02]  /*0dd0*/  ISETP.NE.U32.AND P0, PT, R12, 0x1, PT ;  /* 0x000000010c00780c */ /* 0x000fe40003f05070 */
[----:B------:R-:W-:Y:S01]  /*0de0*/  LOP3.LUT P1, RZ, R0, 0x2, RZ, 0xc0, !PT ;  /* 0x0000000200ff7812 */ /* 0x000fe2000782c0ff */
[----:B------:R-:W-:Y:S01]  /*0df0*/  FFMA.RM R8, R4, R9, 12582913 ;  /* 0x4b40000104087423 */ /* 0x000fe20000004009 */
[----:B------:R-:W-:Y:S01]  /*0e00*/  FFMA R4, R3, R6, -0.0013887860113754868507 ;  /* 0xbab607ed03047423 */ /* 0x000fe20000000006 */
[----:B------:R-:W-:Y:S01]  /*0e10*/  IMAD.MOV.U32 R6, RZ, RZ, 0x3c0885e4 ;  /* 0x3c0885e4ff067424 */ /* 0x000fe200078e00ff */
[----:B------:R-:W-:Y:S01]  /*0e20*/  FSEL R0, R2, 1, !P0 ;  /* 0x3f80000002007808 */ /* 0x000fe20004000000 */
[----:B------:R-:W-:Y:S01]  /*0e30*/  FADD R12, R8, -12583039 ;  /* 0xcb40007f080c7421 */ /* 0x000fe20000000000 */
[----:B------:R-:W-:Y:S01]  /*0e40*/  IMAD.MOV.U32 R9, RZ, RZ, 0x3e2aaaa8 ;  /* 0x3e2aaaa8ff097424 */ /* 0x000fe200078e00ff */
[----:B------:R-:W-:-:S02]  /*0e50*/  FSEL R4, R4, -0.00019574658654164522886, P0 ;  /* 0xb94d415304047808 */ /* 0x000fc40000000000 */
[----:B------:R-:W-:Y:S01]  /*0e60*/  FFMA R12, |R7|, -1.4426950216293334961, -R12 ;  /* 0xbfb8aa3b070c7823 */ /* 0x000fe20000000a0c */
[----:B------:R-:W-:Y:S02]  /*0e70*/  FSEL R6, R6, 0.041666727513074874878, !P0 ;  /* 0x3d2aaabb06067808 */ /* 0x000fe40004000000 */
[----:B------:R-:W-:Y:S01]  /*0e80*/  FSEL R2, -R9, -0.4999999701976776123, !P0 ;  /* 0xbeffffff09027808 */ /* 0x000fe20004000100 */
[----:B------:R-:W-:Y:S01]  /*0e90*/  FFMA R12, |R7|, -1.925963033500011079e-08, R12 ;  /* 0xb2a57060070c7823 */ /* 0x000fe2000000020c */
[----:B------:R-:W-:Y:S01]  /*0ea0*/  IADD3 R5, PT, PT, R5, 0x1, RZ ;  /* 0x0000000105057810 */ /* 0x000fe20007ffe0ff */
[----:B------:R-:W-:-:S03]  /*0eb0*/  FFMA R4, R3, R4, R6 ;  /* 0x0000000403047223 */ /* 0x000fc60000000006 */
[----:B------:R-:W-:Y:S01]  /*0ec0*/  ISETP.NE.AND P0, PT, R5, 0x40, PT ;  /* 0x000000400500780c */ /* 0x000fe20003f05270 */
[----:B------:R-:W1:Y:S01]  /*0ed0*/  MUFU.EX2 R12, R12 ;  /* 0x0000000c000c7308 */ /* 0x000e620000000800 */
[C---:B------:R-:W-:Y:S01]  /*0ee0*/  FFMA R2, R3.reuse, R4, R2 ;  /* 0x0000000403027223 */ /* 0x040fe20000000002 */
[----:B------:R-:W-:-:S04]  /*0ef0*/  FFMA R3, R3, R0, RZ ;  /* 0x0000000003037223 */ /* 0x000fc800000000ff */
[----:B------:R-:W-:Y:S01]  /*0f00*/  FFMA R0, R3, R2, R0 ;  /* 0x0000000203007223 */ /* 0x000fe20000000000 */
[----:B------:R-:W-:Y:S01]  /*0f10*/  SHF.L.U32 R3, R8, 0x17, RZ ;  /* 0x0000001708037819 */ /* 0x000fe200000006ff */
[----:B------:R-:W-:Y:S02]  /*0f20*/  IMAD.MOV.U32 R2, RZ, RZ, 0x3f800e1f ;  /* 0x3f800e1fff027424 */ /* 0x000fe400078e00ff */
[----:B------:R-:W-:-:S04]  /*0f30*/  @P1 FADD R0, RZ, -R0 ;  /* 0x80000000ff001221 */ /* 0x000fc80000000000 */
[----:B-1----:R-:W-:-:S04]  /*0f40*/  FFMA R3, R3, R12, R0 ;  /* 0x0000000c03037223 */ /* 0x002fc80000000000 */
[----:B------:R-:W-:-:S04]  /*0f50*/  FFMA R3, R3, R2, 0.57721567153930664062 ;  /* 0x3f13c46803037423 */ /* 0x000fc80000000002 */
[----:B------:R-:W-:-:S04]  /*0f60*/  FADD R3, |R3|, 0.0010000000474974513054 ;  /* 0x3a83126f03037421 */ /* 0x000fc80000000200 */
[----:B------:R1:W2:Y:S01]  /*0f70*/  MUFU.RSQ R7, R3 ;  /* 0x0000000300077308 */ /* 0x0002a20000001400 */
[----:B------:R-:W-:Y:S05]  /*0f80*/  @P0 BRA `(.L_x_11) ;  /* 0xfffffff800780947 */ /* 0x000fea000383ffff */
[----:B--2---:R-:W-:Y:S01]  /*0f90*/  STG.E desc[UR6][R10.64], R7 ;  /* 0x000000070a007986 */ /* 0x004fe2000c101906 */
[----:B------:R-:W-:Y:S05]  /*0fa0*/  EXIT ;  /* 0x000000000000794d */ /* 0x000fea0003800000 */
        .weak           $__internal_0_$__cuda_sm20_sqrt_rn_f32_slowpath
        .type           $__internal_0_$__cuda_sm20_sqrt_rn_f32_slowpath,@function
        .size           $__internal_0_$__cuda_sm20_sqrt_rn_f32_slowpath,(.L_x_31 - $__internal_0_$__cuda_sm20_sqrt_rn_f32_slowpath)
$__internal_0_$__cuda_sm20_sqrt_rn_f32_slowpath:
[----:B------:R-:W-:-:S13]  /*0fb0*/  LOP3.LUT P1, RZ, R0, 0x7fffffff, RZ, 0xc0, !PT ;  /* 0x7fffffff00ff7812 */ /* 0x000fda000782c0ff */
[----:B------:R-:W-:Y:S01]  /*0fc0*/  @!P1 IMAD.MOV.U32 R2, RZ, RZ, R0 ;  /* 0x000000ffff029224 */ /* 0x000fe200078e0000 */
[----:B------:R-:W-:Y:S06]  /*0fd0*/  @!P1 BRA `(.L_x_12) ;  /* 0x0000000000409947 */ /* 0x000fec0003800000 */
[----:B------:R-:W-:-:S13]  /*0fe0*/  FSETP.GEU.FTZ.AND P1, PT, R0, RZ, PT ;  /* 0x000000ff0000720b */ /* 0x000fda0003f3e000 */
[----:B------:R-:W-:Y:S01]  /*0ff0*/  @!P1 MOV R2, 0x7fffffff ;  /* 0x7fffffff00029802 */ /* 0x000fe20000000f00 */
[----:B------:R-:W-:Y:S06]  /*1000*/  @!P1 BRA `(.L_x_12) ;  /* 0x0000000000349947 */ /* 0x000fec0003800000 */
[----:B------:R-:W-:-:S13]  /*1010*/  FSETP.GTU.FTZ.AND P1, PT, |R0|, +INF , PT ;  /* 0x7f8000000000780b */ /* 0x000fda0003f3c200 */
[----:B------:R-:W-:Y:S01]  /*1020*/  @P1 FADD.FTZ R2, R0, 1 ;  /* 0x3f80000000021421 */ /* 0x000fe20000010000 */
[----:B------:R-:W-:Y:S06]  /*1030*/  @P1 BRA `(.L_x_12) ;  /* 0x0000000000281947 */ /* 0x000fec0003800000 */
[----:B------:R-:W-:-:S13]  /*1040*/  FSETP.NEU.FTZ.AND P1, PT, |R0|, +INF , PT ;  /* 0x7f8000000000780b */ /* 0x000fda0003f3d200 */
[----:B------:R-:W-:-:S04]  /*1050*/  @P1 FFMA R3, R0, 1.84467440737095516160e+19, RZ ;  /* 0x5f80000000031823 */ /* 0x000fc800000000ff */
[----:B------:R-:W0:Y:S02]  /*1060*/  @P1 MUFU.RSQ R2, R3 ;  /* 0x0000000300021308 */ /* 0x000e240000001400 */
[----:B0-----:R-:W-:Y:S01]  /*1070*/  @P1 FMUL.FTZ R4, R3, R2 ;  /* 0x0000000203041220 */ /* 0x001fe20000410000 */
[----:B------:R-:W-:Y:S01]  /*1080*/  @P1 FMUL.FTZ R8, R2, 0.5 ;  /* 0x3f00000002081820 */ /* 0x000fe20000410000 */
[----:B------:R-:W-:Y:S02]  /*1090*/  @!P1 IMAD.MOV.U32 R2, RZ, RZ, R0 ;  /* 0x000000ffff029224 */ /* 0x000fe400078e0000 */
[----:B------:R-:W-:-:S04]  /*10a0*/  @P1 FADD.FTZ R6, -R4, -RZ ;  /* 0x800000ff04061221 */ /* 0x000fc80000010100 */
[----:B------:R-:W-:-:S04]  /*10b0*/  @P1 FFMA R7, R4, R6, R3 ;  /* 0x0000000604071223 */ /* 0x000fc80000000003 */
[----:B------:R-:W-:-:S04]  /*10c0*/  @P1 FFMA R7, R7, R8, R4 ;  /* 0x0000000807071223 */ /* 0x000fc80000000004 */
[----:B------:R-:W-:-:S07]  /*10d0*/  @P1 FMUL.FTZ R2, R7, 2.3283064365386962891e-10 ;  /* 0x2f80000007021820 */ /* 0x000fce0000410000 */
.L_x_12:
[----:B------:R-:W-:Y:S01]  /*10e0*/  HFMA2 R3, -RZ, RZ, 0, 0 ;  /* 0x00000000ff037431 */ /* 0x000fe200000001ff */
[----:B------:R-:W-:Y:S01]  /*10f0*/  MOV R7, R2 ;  /* 0x0000000200077202 */ /* 0x000fe20000000f00 */
[----:B------:R-:W-:-:S04]  /*1100*/  IMAD.MOV.U32 R2, RZ, RZ, R9 ;  /* 0x000000ffff027224 */ /* 0x000fc800078e0009 */
[----:B------:R-:W-:Y:S05]  /*1110*/  RET.REL.NODEC R2 `(_Z20unifiedProcessKernelPfi) ;  /* 0xffffffec02b87950 */ /* 0x000fea0003c3ffff */
.L_x_13:
[----:B------:R-:W-:-:S00]  /*1120*/  BRA `(.L_x_13) ;  /* 0xfffffffc00fc7947 */ /* 0x000fc0000383ffff */
[----:B------:R-:W-:-:S00]  /*1130*/  NOP ;  /* 0x0000000000007918 */ /* 0x000fc00000000000 */
        /* <DEDUP_REMOVED lines=12> */
.L_x_31:


//--------------------- .text._Z16oddProcessKernelPfi --------------------------
	.section	.text._Z16oddProcessKernelPfi,"ax",@progbits
	.align	128
        .global         _Z16oddProcessKernelPfi
        .type           _Z16oddProcessKernelPfi,@function
        .size           _Z16oddProcessKernelPfi,(.L_x_34 - _Z16oddProcessKernelPfi)
        .other          _Z16oddProcessKernelPfi,@"STO_CUDA_ENTRY STV_DEFAULT"
_Z16oddProcessKernelPfi:
.text._Z16oddProcessKernelPfi:
[----:B------:R-:W-:Y:S01]  /*0000*/  LDC R1, c[0x0][0x37c] ;  /* 0x0000df00ff017b82 */ /* 0x000fe20000000800 */
[----:B------:R-:W0:Y:S07]  /*0010*/  S2R R3, SR_TID.X ;  /* 0x0000000000037919 */ /* 0x000e2e0000002100 */
[----:B------:R-:W0:Y:S01]  /*0020*/  S2UR UR4, SR_CTAID.X ;  /* 0x00000000000479c3 */ /* 0x000e220000002500 */
[----:B------:R-:W1:Y:S07]  /*0030*/  LDCU UR5, c[0x0][0x388] ;  /* 0x00007100ff0577ac */ /* 0x000e6e0008000800 */
[----:B------:R-:W0:Y:S02]  /*0040*/  LDC R0, c[0x0][0x360] ;  /* 0x0000d800ff007b82 */ /* 0x000e240000000800 */
[----:B0-----:R-:W-:-:S04]  /*0050*/  IMAD R0, R0, UR4, R3 ;  /* 0x0000000400007c24 */ /* 0x001fc8000f8e0203 */
[----:B------:R-:W-:-:S04]  /*0060*/  IMAD.SHL.U32 R5, R0, 0x2, RZ ;  /* 0x0000000200057824 */ /* 0x000fc800078e00ff */
[----:B------:R-:W-:-:S05]  /*0070*/  VIADD R0, R5, 0x1 ;  /* 0x0000000105007836 */ /* 0x000fca0000000000 */
[----:B-1----:R-:W-:-:S13]  /*0080*/  ISETP.GE.AND P0, PT, R0, UR5, PT ;  /* 0x0000000500007c0c */ /* 0x002fda000bf06270 */
[----:B------:R-:W-:Y:S05]  /*0090*/  @P0 EXIT ;  /* 0x000000000000094d */ /* 0x000fea0003800000 */
[----:B------:R-:W0:Y:S01]  /*00a0*/  LDC.64 R2, c[0x0][0x380] ;  /* 0x0000e000ff027b82 */ /* 0x000e220000000a00 */
[----:B------:R-:W1:Y:S01]  /*00b0*/  LDCU.64 UR8, c[0x0][0x358] ;  /* 0x00006b00ff0877ac */ /* 0x000e620008000a00 */
[----:B0-----:R-:W-:-:S05]  /*00c0*/  IMAD.WIDE R2, R5, 0x4, R2 ;  /* 0x0000000405027825 */ /* 0x001fca00078e0202 */
[----:B-1----:R0:W5:Y:S01]  /*00d0*/  LDG.E R5, desc[UR8][R2.64+0x4] ;  /* 0x0000040802057981 */ /* 0x002162000c1e1900 */
[----:B------:R-:W-:-:S05]  /*00e0*/  UMOV UR4, URZ ;  /* 0x000000ff00047c82 */ /* 0x000fca0008000000 */
.L_x_19:
[----:B------:R-:W-:Y:S01]  /*00f0*/  IMAD.MOV.U32 R0, RZ, RZ, 0x3f7ff0fe ;  /* 0x3f7ff0feff007424 */ /* 0x000fe200078e00ff */
[----:B------:R-:W-:Y:S03]  /*0100*/  BSSY.RECONVERGENT B0, `(.L_x_14) ;  /* 0x000006a000007945 */ /* 0x000fe60003800200 */
[----:B-1---5:R-:W-:-:S04]  /*0110*/  FFMA R0, R5, R0, 2.7182817459106445312 ;  /* 0x402df85405007423 */ /* 0x022fc80000000000 */
[C---:B------:R-:W-:Y:S01]  /*0120*/  FMUL R5, R0.reuse, 0.63661974668502807617 ;  /* 0x3f22f98300057820 */ /* 0x040fe20000400000 */
[----:B------:R-:W-:-:S03]  /*0130*/  FSETP.GE.AND P0, PT, |R0|, 105615, PT ;  /* 0x47ce47800000780b */ /* 0x000fc60003f06200 */
        /* <DEDUP_REMOVED lines=10> */
[----:B------:R-:W-:Y:S01]  /*01e0*/  IMAD.SHL.U32 R6, R0, 0x100, RZ ;  /* 0x0000010000067824 */ /* 0x000fe200078e00ff */
[----:B------:R-:W1:Y:S01]  /*01f0*/  LDCU.64 UR10, c[0x4][URZ] ;  /* 0x01000000ff0a77ac */ /* 0x000e620008000a00 */
[----:B------:R-:W-:Y:S02]  /*0200*/  IMAD.MOV.U32 R5, RZ, RZ, RZ ;  /* 0x000000ffff057224 */ /* 0x000fe400078e00ff */
[----:B------:R-:W-:Y:S01]  /*0210*/  IMAD.MOV.U32 R10, RZ, RZ, RZ ;  /* 0x000000ffff0a7224 */ /* 0x000fe200078e00ff */
[----:B------:R-:W-:Y:S01]  /*0220*/  LOP3.LUT R17, R6, 0x80000000, RZ, 0xfc, !PT ;  /* 0x8000000006117812 */ /* 0x000fe200078efcff */
[----:B------:R-:W-:Y:S01]  /*0230*/  UMOV UR6, URZ ;  /* 0x000000ff00067c82 */ /* 0x000fe20008000000 */
[----:B------:R-:W-:-:S05]  /*0240*/  UMOV UR5, URZ ;  /* 0x000000ff00057c82 */ /* 0x000fca0008000000 */
.L_x_16:
[----:B-1----:R-:W-:Y:S01]  /*0250*/  MOV R8, UR10 ;  /* 0x0000000a00087c02 */ /* 0x002fe20008000f00 */
[----:B------:R-:W-:-:S05]  /*0260*/  IMAD.U32 R9, RZ, RZ, UR11 ;  /* 0x0000000bff097e24 */ /* 0x000fca000f8e00ff */
[----:B------:R-:W2:Y:S01]  /*0270*/  LDG.E.CONSTANT R6, desc[UR8][R8.64] ;  /* 0x0000000808067981 */ /* 0x000ea2000c1e9900 */
[----:B------:R-:W-:Y:S01]  /*0280*/  UIADD3 UR5, UPT, UPT, UR5, 0x1, URZ ;  /* 0x0000000105057890 */ /* 0x000fe2000fffe0ff */
[C---:B------:R-:W-:Y:S01]  /*0290*/  ISETP.EQ.AND P0, PT, R10.reuse, RZ, PT ;  /* 0x000000ff0a00720c */ /* 0x040fe20003f02270 */
[----:B------:R-:W-:Y:S01]  /*02a0*/  UIADD3 UR10, UP1, UPT, UR10, 0x4, URZ ;  /* 0x000000040a0a7890 */ /* 0x000fe2000ff3e0ff */
[C---:B------:R-:W-:Y:S01]  /*02b0*/  ISETP.EQ.AND P1, PT, R10.reuse, 0x4, PT ;  /* 0x000000040a00780c */ /* 0x040fe20003f22270 */
[----:B------:R-:W-:Y:S01]  /*02c0*/  UISETP.NE.AND UP0, UPT, UR5, 0x6, UPT ;  /* 0x000000060500788c */ /* 0x000fe2000bf05270 */
[C---:B------:R-:W-:Y:S01]  /*02d0*/  ISETP.EQ.AND P2, PT, R10.reuse, 0x8, PT ;  /* 0x000000080a00780c */ /* 0x040fe20003f42270 */
[----:B------:R-:W-:Y:S01]  /*02e0*/  UIADD3.X UR11, UPT, UPT, URZ, UR11, URZ, UP1, !UPT ;  /* 0x0000000bff0b7290 */ /* 0x000fe20008ffe4ff */
[C---:B------:R-:W-:Y:S02]  /*02f0*/  ISETP.EQ.AND P3, PT, R10.reuse, 0xc, PT ;  /* 0x0000000c0a00780c */ /* 0x040fe40003f62270 */
[----:B------:R-:W-:-:S02]  /*0300*/  ISETP.EQ.AND P4, PT, R10, 0x10, PT ;  /* 0x000000100a00780c */ /* 0x000fc40003f82270 */
[C---:B------:R-:W-:Y:S01]  /*0310*/  ISETP.EQ.AND P5, PT, R10.reuse, 0x14, PT ;  /* 0x000000140a00780c */ /* 0x040fe20003fa2270 */
[----:B------:R-:W-:Y:S02]  /*0320*/  VIADD R10, R10, 0x4 ;  /* 0x000000040a0a7836 */ /* 0x000fe40000000000 */
[----:B--2---:R-:W-:-:S03]  /*0330*/  IMAD.WIDE.U32 R6, R6, R17, RZ ;  /* 0x0000001106067225 */ /* 0x004fc600078e00ff */
[----:B------:R-:W-:-:S04]  /*0340*/  IADD3 R6, P6, PT, R6, R5, RZ ;  /* 0x0000000506067210 */ /* 0x000fc80007fde0ff */
[----:B------:R-:W-:Y:S01]  /*0350*/  IADD3.X R5, PT, PT, R7, UR6, RZ, P6, !PT ;  /* 0x0000000607057c10 */ /* 0x000fe2000b7fe4ff */
[--C-:B------:R-:W-:Y:S01]  /*0360*/  @P0 IMAD.MOV.U32 R4, RZ, RZ, R6.reuse ;  /* 0x000000ffff040224 */ /* 0x100fe200078e0006 */
[-C--:B------:R-:W-:Y:S01]  /*0370*/  @P1 MOV R11, R6.reuse ;  /* 0x00000006000b1202 */ /* 0x080fe20000000f00 */
[--C-:B------:R-:W-:Y:S01]  /*0380*/  @P2 IMAD.MOV.U32 R12, RZ, RZ, R6.reuse ;  /* 0x000000ffff0c2224 */ /* 0x100fe200078e0006 */
[----:B------:R-:W-:Y:S01]  /*0390*/  @P4 MOV R14, R6 ;  /* 0x00000006000e4202 */ /* 0x000fe20000000f00 */
[--C-:B------:R-:W-:Y:S02]  /*03a0*/  @P3 IMAD.MOV.U32 R13, RZ, RZ, R6.reuse ;  /* 0x000000ffff0d3224 */ /* 0x100fe400078e0006 */
[----:B------:R-:W-:Y:S01]  /*03b0*/  @P5 IMAD.MOV.U32 R15, RZ, RZ, R6 ;  /* 0x000000ffff0f5224 */ /* 0x000fe200078e0006 */
[----:B------:R-:W-:Y:S06]  /*03c0*/  BRA.U UP0, `(.L_x_16) ;  /* 0xfffffffd00a07547 */ /* 0x000fec000b83ffff */
[----:B------:R-:W-:Y:S01]  /*03d0*/  SHF.R.U32.HI R6, RZ, 0x17, R0 ;  /* 0x00000017ff067819 */ /* 0x000fe20000011600 */
[----:B------:R-:W-:Y:S03]  /*03e0*/  BSSY.RECONVERGENT B1, `(.L_x_17) ;  /* 0x0000029000017945 */ /* 0x000fe60003800200 */
[C---:B------:R-:W-:Y:S02]  /*03f0*/  LOP3.LUT R7, R6.reuse, 0xe0, RZ, 0xc0, !PT ;  /* 0x000000e006077812 */ /* 0x040fe400078ec0ff */
[----:B------:R-:W-:Y:S02]  /*0400*/  LOP3.LUT P6, RZ, R6, 0x1f, RZ, 0xc0, !PT ;  /* 0x0000001f06ff7812 */ /* 0x000fe400078cc0ff */
[----:B------:R-:W-:-:S04]  /*0410*/  IADD3 R7, PT, PT, R7, -0x80, RZ ;  /* 0xffffff8007077810 */ /* 0x000fc80007ffe0ff */
[----:B------:R-:W-:-:S05]  /*0420*/  SHF.R.U32.HI R7, RZ, 0x5, R7 ;  /* 0x00000005ff077819 */ /* 0x000fca0000011607 */
[----:B------:R-:W-:-:S05]  /*0430*/  IMAD.U32 R9, R7, -0x4, RZ ;  /* 0xfffffffc07097824 */ /* 0x000fca00078e00ff */
[C---:B------:R-:W-:Y:S02]  /*0440*/  ISETP.EQ.AND P3, PT, R9.reuse, -0x18, PT ;  /* 0xffffffe80900780c */ /* 0x040fe40003f62270 */
[C---:B------:R-:W-:Y:S02]  /*0450*/  ISETP.EQ.AND P4, PT, R9.reuse, -0x14, PT ;  /* 0xffffffec0900780c */ /* 0x040fe40003f82270 */
[C---:B------:R-:W-:Y:S02]  /*0460*/  ISETP.EQ.AND P2, PT, R9.reuse, -0x10, PT ;  /* 0xfffffff00900780c */ /* 0x040fe40003f42270 */
[C---:B------:R-:W-:Y:S02]  /*0470*/  ISETP.EQ.AND P1, PT, R9.reuse, -0xc, PT ;  /* 0xfffffff40900780c */ /* 0x040fe40003f22270 */
[C---:B------:R-:W-:Y:S02]  /*0480*/  ISETP.EQ.AND P0, PT, R9.reuse, -0x8, PT ;  /* 0xfffffff80900780c */ /* 0x040fe40003f02270 */
[----:B------:R-:W-:-:S03]  /*0490*/  ISETP.EQ.AND P5, PT, R9, RZ, PT ;  /* 0x000000ff0900720c */ /* 0x000fc60003fa2270 */
[----:B------:R-:W-:Y:S01]  /*04a0*/  @P3 IMAD.MOV.U32 R7, RZ, RZ, R4 ;  /* 0x000000ffff073224 */ /* 0x000fe200078e0004 */
[C---:B------:R-:W-:Y:S01]  /*04b0*/  ISETP.EQ.AND P3, PT, R9.reuse, -0x4, PT ;  /* 0xfffffffc0900780c */ /* 0x040fe20003f62270 */
[--C-:B------:R-:W-:Y:S01]  /*04c0*/  @P4 IMAD.MOV.U32 R7, RZ, RZ, R11.reuse ;  /* 0x000000ffff074224 */ /* 0x100fe200078e000b */
[----:B------:R-:W-:Y:S01]  /*04d0*/  @P4 MOV R8, R4 ;  /* 0x0000000400084202 */ /* 0x000fe20000000f00 */
[----:B------:R-:W-:Y:S01]  /*04e0*/  @P2 IMAD.MOV.U32 R8, RZ, RZ, R11 ;  /* 0x000000ffff082224 */ /* 0x000fe200078e000b */
[----:B------:R-:W-:Y:S01]  /*04f0*/  ISETP.EQ.AND P4, PT, R9, 0x4, PT ;  /* 0x000000040900780c */ /* 0x000fe20003f82270 */
[----:B------:R-:W-:Y:S01]  /*0500*/  @P1 IMAD.MOV.U32 R8, RZ, RZ, R12 ;  /* 0x000000ffff081224 */ /* 0x000fe200078e000c */
[----:B------:R-:W-:Y:S01]  /*0510*/  @P2 MOV R7, R12 ;  /* 0x0000000c00072202 */ /* 0x000fe20000000f00 */
[----:B------:R-:W-:Y:S01]  /*0520*/  @P1 IMAD.MOV.U32 R7, RZ, RZ, R13 ;  /* 0x000000ffff071224 */ /* 0x000fe200078e000d */
[----:B------:R-:W-:Y:S01]  /*0530*/  @P0 MOV R8, R13 ;  /* 0x0000000d00080202 */ /* 0x000fe20000000f00 */
[----:B------:R-:W-:-:S04]  /*0540*/  @P0 IMAD.MOV.U32 R7, RZ, RZ, R14 ;  /* 0x000000ffff070224 */ /* 0x000fc800078e000e */
[----:B------:R-:W-:Y:S01]  /*0550*/  @P3 MOV R7, R15 ;  /* 0x0000000f00073202 */ /* 0x000fe20000000f00 */
[----:B------:R-:W-:Y:S02]  /*0560*/  @P5 IMAD.MOV.U32 R7, RZ, RZ, R5 ;  /* 0x000000ffff075224 */ /* 0x000fe400078e0005 */
[----:B------:R-:W-:Y:S02]  /*0570*/  @P3 IMAD.MOV.U32 R8, RZ, RZ, R14 ;  /* 0x000000ffff083224 */ /* 0x000fe400078e000e */
[----:B------:R-:W-:Y:S01]  /*0580*/  @P5 IMAD.MOV.U32 R8, RZ, RZ, R15 ;  /* 0x000000ffff085224 */ /* 0x000fe200078e000f */
[----:B------:R-:W-:Y:S01]  /*0590*/  @P4 MOV R8, R5 ;  /* 0x0000000500084202 */ /* 0x000fe20000000f00 */
[----:B------:R-:W-:Y:S01]  /*05a0*/  IMAD.MOV.U32 R10, RZ, RZ, R7 ;  /* 0x000000ffff0a7224 */ /* 0x000fe200078e0007 */
[----:B------:R-:W-:Y:S06]  /*05b0*/  @!P6 BRA `(.L_x_18) ;  /* 0x00000000002ce947 */ /* 0x000fec0003800000 */
[----:B------:R-:W-:Y:S01]  /*05c0*/  @P2 IMAD.MOV.U32 R7, RZ, RZ, R4 ;  /* 0x000000ffff072224 */ /* 0x000fe200078e0004 */
[----:B------:R-:W-:Y:S01]  /*05d0*/  @P1 MOV R7, R11 ;  /* 0x0000000b00071202 */ /* 0x000fe20000000f00 */
[----:B------:R-:W-:Y:S01]  /*05e0*/  @P0 IMAD.MOV.U32 R7, RZ, RZ, R12 ;  /* 0x000000ffff070224 */ /* 0x000fe200078e000c */
[----:B------:R-:W-:Y:S01]  /*05f0*/  ISETP.EQ.AND P0, PT, R9, 0x8, PT ;  /* 0x000000080900780c */ /* 0x000fe20003f02270 */
[----:B------:R-:W-:Y:S01]  /*0600*/  @P3 IMAD.MOV.U32 R7, RZ, RZ, R13 ;  /* 0x000000ffff073224 */ /* 0x000fe200078e000d */
[----:B------:R-:W-:Y:S01]  /*0610*/  @P5 MOV R7, R14 ;  /* 0x0000000e00075202 */ /* 0x000fe20000000f00 */
[----:B------:R-:W-:Y:S01]  /*0620*/  @P4 IMAD.MOV.U32 R7, RZ, RZ, R15 ;  /* 0x000000ffff074224 */ /* 0x000fe200078e000f */
[----:B------:R-:W-:-:S04]  /*0630*/  LOP3.LUT R9, R6, 0x1f, RZ, 0xc0, !PT ;  /* 0x0000001f06097812 */ /* 0x000fc800078ec0ff */
[----:B------:R-:W-:-:S05]  /*0640*/  SHF.L.W.U32.HI R10, R8, R9, R10 ;  /* 0x00000009080a7219 */ /* 0x000fca0000010e0a */
[----:B------:R-:W-:-:S05]  /*0650*/  @P0 IMAD.MOV.U32 R7, RZ, RZ, R5 ;  /* 0x000000ffff070224 */ /* 0x000fca00078e0005 */
[----:B------:R-:W-:-:S07]  /*0660*/  SHF.L.W.U32.HI R8, R7, R9, R8 ;  /* 0x0000000907087219 */ /* 0x000fce0000010e08 */
.L_x_18:
[----:B------:R-:W-:Y:S05]  /*0670*/  BSYNC.RECONVERGENT B1 ;  /* 0x0000000000017941 */ /* 0x000fea0003800200 */
.L_x_17:
[C---:B------:R-:W-:Y:S01]  /*0680*/  SHF.L.W.U32.HI R5, R8.reuse, 0x2, R10 ;  /* 0x0000000208057819 */ /* 0x040fe20000010e0a */
[----:B------:R-:W-:Y:S01]  /*0690*/  UMOV UR6, 0x54442d19 ;  /* 0x54442d1900067882 */ /* 0x000fe20000000000 */
[----:B------:R-:W-:Y:S01]  /*06a0*/  SHF.L.U32 R8, R8, 0x2, RZ ;  /* 0x0000000208087819 */ /* 0x000fe200000006ff */
[----:B------:R-:W-:Y:S01]  /*06b0*/  UMOV UR7, 0x3bf921fb ;  /* 0x3bf921fb00077882 */ /* 0x000fe20000000000 */
[----:B------:R-:W-:Y:S02]  /*06c0*/  SHF.R.S32.HI R6, RZ, 0x1f, R5 ;  /* 0x0000001fff067819 */ /* 0x000fe40000011405 */
[----:B------:R-:W-:Y:S02]  /*06d0*/  ISETP.GE.AND P0, PT, R0, RZ, PT ;  /* 0x000000ff0000720c */ /* 0x000fe40003f06270 */
[C---:B------:R-:W-:Y:S02]  /*06e0*/  LOP3.LUT R8, R6.reuse, R8, RZ, 0x3c, !PT ;  /* 0x0000000806087212 */ /* 0x040fe400078e3cff */
[----:B------:R-:W-:-:S02]  /*06f0*/  LOP3.LUT R9, R6, R5, RZ, 0x3c, !PT ;  /* 0x0000000506097212 */ /* 0x000fc400078e3cff */
[----:B------:R-:W-:Y:S02]  /*0700*/  SHF.R.U32.HI R10, RZ, 0x1e, R10 ;  /* 0x0000001eff0a7819 */ /* 0x000fe4000001160a */
[----:B------:R-:W1:Y:S01]  /*0710*/  I2F.F64.S64 R6, R8 ;  /* 0x0000000800067312 */ /* 0x000e620000301c00 */
[C---:B------:R-:W-:Y:S02]  /*0720*/  LOP3.LUT R16, R5.reuse, R0, RZ, 0x3c, !PT ;  /* 0x0000000005107212 */ /* 0x040fe400078e3cff */
[----:B------:R-:W-:Y:S02]  /*0730*/  LEA.HI R10, R5, R10, RZ, 0x1 ;  /* 0x0000000a050a7211 */ /* 0x000fe400078f08ff */
[----:B------:R-:W-:-:S03]  /*0740*/  ISETP.GE.AND P1, PT, R16, RZ, PT ;  /* 0x000000ff1000720c */ /* 0x000fc60003f26270 */
[----:B------:R-:W-:-:S04]  /*0750*/  IMAD.MOV R5, RZ, RZ, -R10 ;  /* 0x000000ffff057224 */ /* 0x000fc800078e0a0a */
[----:B------:R-:W-:Y:S01]  /*0760*/  @!P0 IMAD.MOV.U32 R10, RZ, RZ, R5 ;  /* 0x000000ffff0a8224 */ /* 0x000fe200078e0005 */
[----:B-1----:R-:W-:-:S10]  /*0770*/  DMUL R6, R6, UR6 ;  /* 0x0000000606067c28 */ /* 0x002fd40008000000 */
[----:B------:R-:W1:Y:S02]  /*0780*/  F2F.F32.F64 R6, R6 ;  /* 0x0000000600067310 */ /* 0x000e640000301000 */
[----:B-1----:R-:W-:-:S07]  /*0790*/  FSEL R8, -R6, R6, !P1 ;  /* 0x0000000606087208 */ /* 0x002fce0004800100 */
.L_x_15:
[----:B------:R-:W-:Y:S05]  /*07a0*/  BSYNC.RECONVERGENT B0 ;  /* 0x0000000000007941 */ /* 0x000fea0003800200 */
.L_x_14:
[----:B------:R-:W-:Y:S01]  /*07b0*/  MOV R5, 0x3bbb989d ;  /* 0x3bbb989d00057802 */ /* 0x000fe20000000f00 */
[----:B------:R-:W-:Y:S01]  /*07c0*/  IMAD.MOV.U32 R16, RZ, RZ, 0x437c0000 ;  /* 0x437c0000ff107424 */ /* 0x000fe200078e00ff */
[----:B------:R-:W-:Y:S01]  /*07d0*/  LOP3.LUT R9, R10, 0x1, RZ, 0xc0, !PT ;  /* 0x000000010a097812 */ /* 0x000fe200078ec0ff */
[----:B------:R-:W-:Y:S02]  /*07e0*/  IMAD.MOV.U32 R6, RZ, RZ, 0x37cbac00 ;  /* 0x37cbac00ff067424 */ /* 0x000fe400078e00ff */
[----:B------:R-:W-:Y:S01]  /*07f0*/  FMUL R7, R8, R8 ;  /* 0x0000000808077220 */ /* 0x000fe20000400000 */
[----:B------:R-:W-:Y:S01]  /*0800*/  FFMA.SAT R5, |R0|, -R5, 0.5 ;  /* 0x3f00000000057423 */ /* 0x000fe20000002a05 */
[----:B------:R-:W-:Y:S01]  /*0810*/  ISETP.NE.U32.AND P0, PT, R9, 0x1, PT ;  /* 0x000000010900780c */ /* 0x000fe20003f05070 */
[----:B------:R-:W-:Y:S02]  /*0820*/  VIADD R10, R10, 0x1 ;  /* 0x000000010a0a7836 */ /* 0x000fe40000000000 */
[----:B------:R-:W-:Y:S01]  /*0830*/  FFMA R6, R7, R6, -0.0013887860113754868507 ;  /* 0xbab607ed07067423 */ /* 0x000fe20000000006 */
[----:B------:R-:W-:Y:S01]  /*0840*/  FFMA.RM R5, R5, R16, 12582913 ;  /* 0x4b40000105057423 */ /* 0x000fe20000004010 */
[----:B------:R-:W-:Y:S01]  /*0850*/  HFMA2 R16, -RZ, RZ, 1.0078125, -8.98838043212890625e-05 ;  /* 0x3c0885e4ff107431 */ /* 0x000fe200000001ff */
[----:B------:R-:W-:Y:S01]  /*0860*/  UIADD3 UR4, UPT, UPT, UR4, 0x1, URZ ;  /* 0x0000000104047890 */ /* 0x000fe2000fffe0ff */
[----:B------:R-:W-:Y:S01]  /*0870*/  LOP3.LUT P1, RZ, R10, 0x2, RZ, 0xc0, !PT ;  /* 0x000000020aff7812 */ /* 0x000fe2000782c0ff */
[C---:B------:R-:W-:Y:S01]  /*0880*/  FADD R9, R5.reuse, -12583039 ;  /* 0xcb40007f05097421 */ /* 0x040fe20000000000 */
[----:B------:R-:W-:Y:S01]  /*0890*/  IMAD.MOV.U32 R10, RZ, RZ, 0x3e2aaaa8 ;  /* 0x3e2aaaa8ff0a7424 */ /* 0x000fe200078e00ff */
[----:B------:R-:W-:Y:S01]  /*08a0*/  FSEL R6, R6, -0.00019574658654164522886, P0 ;  /* 0xb94d415306067808 */ /* 0x000fe20000000000 */
[----:B------:R-:W-:Y:S01]  /*08b0*/  UISETP.NE.AND UP0, UPT, UR4, 0x40, UPT ;  /* 0x000000400400788c */ /* 0x000fe2000bf05270 */
[----:B------:R-:W-:Y:S01]  /*08c0*/  FFMA R9, |R0|, -1.4426950216293334961, -R9 ;  /* 0xbfb8aa3b00097823 */ /* 0x000fe20000000a09 */
[----:B------:R-:W-:-:S02]  /*08d0*/  SHF.L.U32 R5, R5, 0x17, RZ ;  /* 0x0000001705057819 */ /* 0x000fc400000006ff */
[----:B------:R-:W-:Y:S01]  /*08e0*/  FSEL R16, R16, 0.041666727513074874878, !P0 ;  /* 0x3d2aaabb10107808 */ /* 0x000fe20004000000 */
[----:B------:R-:W-:Y:S01]  /*08f0*/  FFMA R9, |R0|, -1.925963033500011079e-08, R9 ;  /* 0xb2a5706000097823 */ /* 0x000fe20000000209 */
[----:B------:R-:W-:Y:S02]  /*0900*/  FSEL R0, R8, 1, !P0 ;  /* 0x3f80000008007808 */ /* 0x000fe40004000000 */
[----:B------:R-:W-:Y:S01]  /*0910*/  FSEL R8, -R10, -0.4999999701976776123, !P0 ;  /* 0xbeffffff0a087808 */ /* 0x000fe20004000100 */
[C---:B------:R-:W-:Y:S02]  /*0920*/  FFMA R6, R7.reuse, R6, R16 ;  /* 0x0000000607067223 */ /* 0x040fe40000000010 */
[----:B------:R-:W1:Y:S02]  /*0930*/  MUFU.EX2 R9, R9 ;  /* 0x0000000900097308 */ /* 0x000e640000000800 */
[C---:B------:R-:W-:Y:S01]  /*0940*/  FFMA R6, R7.reuse, R6, R8 ;  /* 0x0000000607067223 */ /* 0x040fe20000000008 */
[----:B------:R-:W-:-:S04]  /*0950*/  FFMA R7, R7, R0, RZ ;  /* 0x0000000007077223 */ /* 0x000fc800000000ff */
[----:B------:R-:W-:Y:S01]  /*0960*/  FFMA R0, R7, R6, R0 ;  /* 0x0000000607007223 */ /* 0x000fe20000000000 */
[----:B------:R-:W-:-:S03]  /*0970*/  IMAD.MOV.U32 R6, RZ, RZ, 0x3f800e1f ;  /* 0x3f800e1fff067424 */ /* 0x000fc600078e00ff */
[----:B------:R-:W-:-:S04]  /*0980*/  @P1 FADD R0, RZ, -R0 ;  /* 0x80000000ff001221 */ /* 0x000fc80000000000 */
[----:B-1----:R-:W-:-:S04]  /*0990*/  FFMA R5, R5, R9, R0 ;  /* 0x0000000905057223 */ /* 0x002fc80000000000 */
[----:B------:R-:W-:-:S04]  /*09a0*/  FFMA R5, R5, R6, 0.57721567153930664062 ;  /* 0x3f13c46805057423 */ /* 0x000fc80000000006 */
[----:B------:R-:W-:-:S06]  /*09b0*/  FADD R5, |R5|, 0.0010000000474974513054 ;  /* 0x3a83126f05057421 */ /* 0x000fcc0000000200 */
[----:B------:R-:W1:Y:S01]  /*09c0*/  MUFU.RSQ R5, R5 ;  /* 0x0000000500057308 */ /* 0x000e620000001400 */
[----:B------:R-:W-:Y:S05]  /*09d0*/  BRA.U UP0, `(.L_x_19) ;  /* 0xfffffff500c47547 */ /* 0x000fea000b83ffff */
[----:B-1----:R-:W-:Y:S01]  /*09e0*/  STG.E desc[UR8][R2.64+0x4], R5 ;  /* 0x0000040502007986 */ /* 0x002fe2000c101908 */
[----:B------:R-:W-:Y:S05]  /*09f0*/  EXIT ;  /* 0x000000000000794d */ /* 0x000fea0003800000 */
.L_x_20:
        /* <DEDUP_REMOVED lines=16> */
.L_x_34:


//--------------------- .text._Z17evenProcessKernelPfi --------------------------
	.section	.text._Z17evenProcessKernelPfi,"ax",@progbits
	.align	128
        .global         _Z17evenProcessKernelPfi
        .type           _Z17evenProcessKernelPfi,@function
        .size           _Z17evenProcessKernelPfi,(.L_x_32 - _Z17evenProcessKernelPfi)
        .other          _Z17evenProcessKernelPfi,@"STO_CUDA_ENTRY STV_DEFAULT"
_Z17evenProcessKernelPfi:
.text._Z17evenProcessKernelPfi:
[----:B------:R-:W0:Y:S01]  /*0000*/  LDC R1, c[0x0][0x37c] ;  /* 0x0000df00ff017b82 */ /* 0x000e220000000800 */
[----:B------:R-:W1:Y:S07]  /*0010*/  S2R R3, SR_TID.X ;  /* 0x0000000000037919 */ /* 0x000e6e0000002100 */
[----:B------:R-:W1:Y:S01]  /*0020*/  S2UR UR4, SR_CTAID.X ;  /* 0x00000000000479c3 */ /* 0x000e620000002500 */
[----:B------:R-:W2:Y:S01]  /*0030*/  LDCU UR5, c[0x0][0x388] ;  /* 0x00007100ff0577ac */ /* 0x000ea20008000800 */
[----:B0-----:R-:W-:-:S06]  /*0040*/  IADD3 R1, PT, PT, R1, -0x20, RZ ;  /* 0xffffffe001017810 */ /* 0x001fcc0007ffe0ff */
[----:B------:R-:W1:Y:S02]  /*0050*/  LDC R0, c[0x0][0x360] ;  /* 0x0000d800ff007b82 */ /* 0x000e640000000800 */
[----:B-1----:R-:W-:-:S04]  /*0060*/  IMAD R0, R0, UR4, R3 ;  /* 0x0000000400007c24 */ /* 0x002fc8000f8e0203 */
[----:B------:R-:W-:-:S05]  /*0070*/  IMAD.SHL.U32 R3, R0, 0x2, RZ ;  /* 0x0000000200037824 */ /* 0x000fca00078e00ff */
[----:B--2---:R-:W-:-:S13]  /*0080*/  ISETP.GE.AND P0, PT, R3, UR5, PT ;  /* 0x0000000503007c0c */ /* 0x004fda000bf06270 */
[----:B------:R-:W-:Y:S05]  /*0090*/  @P0 EXIT ;  /* 0x000000000000094d */ /* 0x000fea0003800000 */
[----:B------:R-:W0:Y:S01]  /*00a0*/  LDC.64 R10, c[0x0][0x380] ;  /* 0x0000e000ff0a7b82 */ /* 0x000e220000000a00 */
[----:B------:R-:W1:Y:S01]  /*00b0*/  LDCU.64 UR8, c[0x0][0x358] ;  /* 0x00006b00ff0877ac */ /* 0x000e620008000a00 */
[----:B0-----:R-:W-:-:S05]  /*00c0*/  IMAD.WIDE R10, R3, 0x4, R10 ;  /* 0x00000004030a7825 */ /* 0x001fca00078e020a */
[----:B-1----:R0:W5:Y:S01]  /*00d0*/  LDG.E R5, desc[UR8][R10.64] ;  /* 0x000000080a057981 */ /* 0x002162000c1e1900 */
[----:B------:R-:W-:-:S05]  /*00e0*/  UMOV UR4, URZ ;  /* 0x000000ff00047c82 */ /* 0x000fca0008000000 */
.L_x_28:
[----:B------:R-:W-:Y:S01]  /*00f0*/  HFMA2 R0, -RZ, RZ, 1.875, 6.1511993408203125e-05 ;  /* 0x3f800408ff007431 */ /* 0x000fe200000001ff */
[----:B------:R-:W-:Y:S01]  /*0100*/  UIADD3 UR4, UPT, UPT, UR4, 0x1, URZ ;  /* 0x0000000104047890 */ /* 0x000fe2000fffe0ff */
[----:B------:R-:W-:Y:S03]  /*0110*/  BSSY.RECONVERGENT B0, `(.L_x_21) ;  /* 0x0000042000007945 */ /* 0x000fe60003800200 */
[----:B------:R-:W-:Y:S01]  /*0120*/  UISETP.NE.AND UP0, UPT, UR4, 0x40, UPT ;  /* 0x000000400400788c */ /* 0x000fe2000bf05270 */
        /* <DEDUP_REMOVED lines=15> */
[----:B------:R-:W-:Y:S01]  /*0220*/  MOV R0, R1 ;  /* 0x0000000100007202 */ /* 0x000fe20000000f00 */
[----:B------:R-:W1:Y:S01]  /*0230*/  LDCU.64 UR10, c[0x4][URZ] ;  /* 0x01000000ff0a77ac */ /* 0x000e620008000a00 */
[----:B------:R-:W-:Y:S01]  /*0240*/  LOP3.LUT R13, R2, 0x80000000, RZ, 0xfc, !PT ;  /* 0x80000000020d7812 */ /* 0x000fe200078efcff */
[----:B------:R-:W-:Y:S01]  /*0250*/  UMOV UR6, URZ ;  /* 0x000000ff00067c82 */ /* 0x000fe20008000000 */
[----:B------:R-:W-:-:S05]  /*0260*/  UMOV UR5, URZ ;  /* 0x000000ff00057c82 */ /* 0x000fca0008000000 */
.L_x_23:
[----:B-1----:R-:W-:Y:S01]  /*0270*/  IMAD.U32 R8, RZ, RZ, UR10 ;  /* 0x0000000aff087e24 */ /* 0x002fe2000f8e00ff */
[----:B------:R-:W-:-:S05]  /*0280*/  MOV R9, UR11 ;  /* 0x0000000b00097c02 */ /* 0x000fca0008000f00 */
        /* <DEDUP_REMOVED lines=9> */
[----:B-1----:R-:W-:Y:S01]  /*0320*/  VIADD R0, R0, 0x4 ;  /* 0x0000000400007836 */ /* 0x002fe20000000000 */
[----:B------:R-:W-:Y:S06]  /*0330*/  BRA.U UP1, `(.L_x_23) ;  /* 0xfffffffd01cc7547 */ /* 0x000fec000b83ffff */
[----:B------:R-:W-:Y:S01]  /*0340*/  SHF.R.U32.HI R4, RZ, 0x17, R5 ;  /* 0x00000017ff047819 */ /* 0x000fe20000011605 */
[----:B------:R1:W-:Y:S03]  /*0350*/  STL [R1+0x18], R6 ;  /* 0x0000180601007387 */ /* 0x0003e60000100800 */
[C---:B------:R-:W-:Y:S02]  /*0360*/  LOP3.LUT R0, R4.reuse, 0xe0, RZ, 0xc0, !PT ;  /* 0x000000e004007812 */ /* 0x040fe400078ec0ff */
        /* <DEDUP_REMOVED lines=20> */
[----:B------:R-:W1:Y:S01]  /*04b0*/  I2F.F64.S64 R8, R8 ;  /* 0x0000000800087312 */ /* 0x000e620000301c00 */
[----:B------:R-:W-:Y:S02]  /*04c0*/  LEA.HI R2, R2, R3, RZ, 0x1 ;  /* 0x0000000302027211 */ /* 0x000fe400078f08ff */
[----:B------:R-:W-:-:S02]  /*04d0*/  ISETP.GE.AND P1, PT, R0, RZ, PT ;  /* 0x000000ff0000720c */ /* 0x000fc40003f26270 */
[----:B------:R-:W-:-:S05]  /*04e0*/  IADD3 R0, PT, PT, -R2, RZ, RZ ;  /* 0x000000ff02007210 */ /* 0x000fca0007ffe1ff */
[----:B------:R-:W-:Y:S01]  /*04f0*/  @!P0 IMAD.MOV.U32 R2, RZ, RZ, R0 ;  /* 0x000000ffff028224 */ /* 0x000fe200078e0000 */
[----:B-1----:R-:W-:-:S10]  /*0500*/  DMUL R6, R8, UR6 ;  /* 0x0000000608067c28 */ /* 0x002fd40008000000 */
[----:B------:R-:W1:Y:S02]  /*0510*/  F2F.F32.F64 R6, R6 ;  /* 0x0000000600067310 */ /* 0x000e640000301000 */
[----:B-1----:R-:W-:-:S07]  /*0520*/  FSEL R3, -R6, R6, !P1 ;  /* 0x0000000606037208 */ /* 0x002fce0004800100 */
.L_x_22:
[----:B------:R-:W-:Y:S05]  /*0530*/  BSYNC.RECONVERGENT B0 ;  /* 0x0000000000007941 */ /* 0x000fea0003800200 */
.L_x_21:
[----:B------:R-:W-:Y:S01]  /*0540*/  FADD R5, |R5|, 1 ;  /* 0x3f80000005057421 */ /* 0x000fe20000000200 */
[----:B------:R-:W-:Y:S01]  /*0550*/  MOV R4, 0x3e055027 ;  /* 0x3e05502700047802 */ /* 0x000fe20000000f00 */
[----:B------:R-:W-:Y:S02]  /*0560*/  IMAD.MOV.U32 R6, RZ, RZ, 0x37cbac00 ;  /* 0x37cbac00ff067424 */ /* 0x000fe400078e00ff */
[----:B------:R-:W-:Y:S01]  /*0570*/  FMUL R7, R3, R3 ;  /* 0x0000000303077220 */ /* 0x000fe20000400000 */
[----:B------:R-:W-:Y:S01]  /*0580*/  LOP3.LUT R12, R2, 0x1, RZ, 0xc0, !PT ;  /* 0x00000001020c7812 */ /* 0x000fe200078ec0ff */
[----:B------:R-:W-:Y:S01]  /*0590*/  BSSY.RECONVERGENT B0, `(.L_x_24) ;  /* 0x0000036000007945 */ /* 0x000fe20003800200 */
[----:B------:R-:W-:Y:S02]  /*05a0*/  IADD3 R0, PT, PT, R5, -0x3f2aaaab, RZ ;  /* 0xc0d5555505007810 */ /* 0x000fe40007ffe0ff */
[----:B------:R-:W-:Y:S02]  /*05b0*/  ISETP.NE.U32.AND P2, PT, R12, 0x1, PT ;  /* 0x000000010c00780c */ /* 0x000fe40003f45070 */
[----:B------:R-:W-:-:S02]  /*05c0*/  LOP3.LUT R8, R0, 0xff800000, RZ, 0xc0, !PT ;  /* 0xff80000000087812 */ /* 0x000fc400078ec0ff */
[C---:B------:R-:W-:Y:S02]  /*05d0*/  ISETP.GT.U32.AND P1, PT, R5.reuse, 0x7f7fffff, PT ;  /* 0x7f7fffff0500780c */ /* 0x040fe40003f24070 */
[----:B------:R-:W-:Y:S01]  /*05e0*/  MOV R13, 0x3effffff ;  /* 0x3effffff000d7802 */ /* 0x000fe20000000f00 */
[----:B------:R-:W-:Y:S01]  /*05f0*/  IMAD.IADD R0, R5, 0x1, -R8 ;  /* 0x0000000105007824 */ /* 0x000fe200078e0a08 */
[----:B------:R-:W-:Y:S02]  /*0600*/  LOP3.LUT P0, RZ, R2, 0x2, RZ, 0xc0, !PT ;  /* 0x0000000202ff7812 */ /* 0x000fe4000780c0ff */
[----:B------:R-:W-:Y:S01]  /*0610*/  FSEL R2, -R13, -0.16666662693023681641, !P2 ;  /* 0xbe2aaaa80d027808 */ /* 0x000fe20005000100 */
[----:B------:R-:W-:-:S04]  /*0620*/  FADD R9, R0, -1 ;  /* 0xbf80000000097421 */ /* 0x000fc80000000000 */
[----:B------:R-:W-:-:S04]  /*0630*/  FFMA R0, R9, -R4, 0.14084610342979431152 ;  /* 0x3e1039f609007423 */ /* 0x000fc80000000804 */
[----:B------:R-:W-:-:S04]  /*0640*/  FFMA R0, R9, R0, -0.12148627638816833496 ;  /* 0xbdf8cdcc09007423 */ /* 0x000fc80000000000 */
[----:B------:R-:W-:-:S04]  /*0650*/  FFMA R0, R9, R0, 0.13980610668659210205 ;  /* 0x3e0f295509007423 */ /* 0x000fc80000000000 */
[----:B------:R-:W-:-:S04]  /*0660*/  FFMA R0, R9, R0, -0.16684235632419586182 ;  /* 0xbe2ad8b909007423 */ /* 0x000fc80000000000 */
[----:B------:R-:W-:-:S04]  /*0670*/  FFMA R0, R9, R0, 0.20012299716472625732 ;  /* 0x3e4ced0b09007423 */ /* 0x000fc80000000000 */
[----:B------:R-:W-:Y:S01]  /*0680*/  FFMA R4, R9, R0, -0.24999669194221496582 ;  /* 0xbe7fff2209047423 */ /* 0x000fe20000000000 */
[----:B------:R-:W-:Y:S01]  /*0690*/  FFMA R0, R7, R6, -0.0013887860113754868507 ;  /* 0xbab607ed07007423 */ /* 0x000fe20000000006 */
[----:B------:R-:W-:Y:S02]  /*06a0*/  HFMA2 R6, -RZ, RZ, 1.291015625, -0.052581787109375 ;  /* 0x3d2aaabbff067431 */ /* 0x000fe400000001ff */
[----:B------:R-:W-:-:S04]  /*06b0*/  FFMA R4, R9, R4, 0.33333182334899902344 ;  /* 0x3eaaaa7809047423 */ /* 0x000fc80000000004 */
[C---:B------:R-:W-:Y:S01]  /*06c0*/  FFMA R12, R9.reuse, R4, -0.5 ;  /* 0xbf000000090c7423 */ /* 0x040fe20000000004 */
[----:B------:R-:W-:Y:S02]  /*06d0*/  FSEL R4, R0, -0.00019574658654164522886, !P2 ;  /* 0xb94d415300047808 */ /* 0x000fe40005000000 */
[----:B------:R-:W-:Y:S01]  /*06e0*/  I2FP.F32.S32 R0, R8 ;  /* 0x0000000800007245 */ /* 0x000fe20000201400 */
[C---:B------:R-:W-:Y:S01]  /*06f0*/  FMUL R12, R9.reuse, R12 ;  /* 0x0000000c090c7220 */ /* 0x040fe20000400000 */
[----:B------:R-:W-:Y:S01]  /*0700*/  FSEL R6, R6, 0.0083327032625675201416, !P2 ;  /* 0x3c0885e406067808 */ /* 0x000fe20005000000 */
[----:B------:R-:W-:Y:S02]  /*0710*/  IMAD.MOV.U32 R8, RZ, RZ, 0x7f800000 ;  /* 0x7f800000ff087424 */ /* 0x000fe400078e00ff */
[----:B------:R-:W-:Y:S02]  /*0720*/  FFMA R9, R9, R12, R9 ;  /* 0x0000000c09097223 */ /* 0x000fe40000000009 */
[----:B------:R-:W-:Y:S01]  /*0730*/  FFMA R4, R7, R4, R6 ;  /* 0x0000000407047223 */ /* 0x000fe20000000006 */
[----:B------:R-:W-:Y:S01]  /*0740*/  FFMA R6, R0, 1.1920928955078125e-07, RZ ;  /* 0x3400000000067823 */ /* 0x000fe200000000ff */
[----:B------:R-:W-:-:S02]  /*0750*/  FSEL R0, R3, 1, P2 ;  /* 0x3f80000003007808 */ /* 0x000fc40001000000 */
[----:B------:R-:W-:Y:S01]  /*0760*/  FFMA R2, R7, R4, R2 ;  /* 0x0000000407027223 */ /* 0x000fe20000000002 */
[----:B------:R-:W-:Y:S01]  /*0770*/  FFMA R6, R6, 0.69314718246459960938, R9 ;  /* 0x3f31721806067823 */ /* 0x000fe20000000009 */
[----:B------:R-:W-:Y:S01]  /*0780*/  @P1 FFMA R6, R5, R8, +INF ;  /* 0x7f80000005061423 */ /* 0x000fe20000000008 */
[----:B------:R-:W-:Y:S01]  /*0790*/  FFMA R7, R7, R0, RZ ;  /* 0x0000000007077223 */ /* 0x000fe200000000ff */
[----:B------:R-:W-:-:S03]  /*07a0*/  FSETP.NEU.AND P1, PT, R5, RZ, PT ;  /* 0x000000ff0500720b */ /* 0x000fc60003f2d000 */
[----:B------:R-:W-:Y:S01]  /*07b0*/  FFMA R0, R7, R2, R0 ;  /* 0x0000000207007223 */ /* 0x000fe20000000000 */
[----:B------:R-:W-:Y:S01]  /*07c0*/  HFMA2 R2, -RZ, RZ, 1.8740234375, -30912 ;  /* 0x3f7ff78cff027431 */ /* 0x000fe200000001ff */
[----:B------:R-:W-:Y:S02]  /*07d0*/  FSEL R3, R6, -INF , P1 ;  /* 0xff80000006037808 */ /* 0x000fe40000800000 */
[----:B------:R-:W-:-:S04]  /*07e0*/  @P0 FADD R0, RZ, -R0 ;  /* 0x80000000ff000221 */ /* 0x000fc80000000000 */
[----:B------:R-:W-:-:S04]  /*07f0*/  FADD R3, R0, R3 ;  /* 0x0000000300037221 */ /* 0x000fc80000000000 */
[----:B------:R-:W-:-:S04]  /*0800*/  FFMA R3, R3, R2, 1.2345670461654663086 ;  /* 0x3f9e064b03037423 */ /* 0x000fc80000000002 */
[----:B------:R-:W-:-:S04]  /*0810*/  FADD R0, |R3|, 0.0010000000474974513054 ;  /* 0x3a83126f03007421 */ /* 0x000fc80000000200 */
[----:B------:R1:W2:Y:S01]  /*0820*/  MUFU.RSQ R3, R0 ;  /* 0x0000000000037308 */ /* 0x0002a20000001400 */
[----:B------:R-:W-:-:S04]  /*0830*/  IADD3 R2, PT, PT, R0, -0xd000000, RZ ;  /* 0xf300000000027810 */ /* 0x000fc80007ffe0ff */
[----:B------:R-:W-:-:S13]  /*0840*/  ISETP.GT.U32.AND P0, PT, R2, 0x727fffff, PT ;  /* 0x727fffff0200780c */ /* 0x000fda0003f04070 */
[----:B-12---:R-:W-:Y:S05]  /*0850*/  @!P0 BRA `(.L_x_25) ;  /* 0x0000000000148947 */ /* 0x006fea0003800000 */
[----:B------:R-:W-:Y:S01]  /*0860*/  BSSY.RECONVERGENT B1, `(.L_x_26) ;  /* 0x0000003000017945 */ /* 0x000fe20003800200 */
[----:B------:R-:W-:-:S07]  /*0870*/  MOV R7, 0x890 ;  /* 0x0000089000077802 */ /* 0x000fce0000000f00 */
[----:B0-----:R-:W-:Y:S05]  /*0880*/  CALL.REL.NOINC `($__internal_1_$__cuda_sm20_sqrt_rn_f32_slowpath) ;  /* 0x0000000000287944 */ /* 0x001fea0003c00000 */
[----:B------:R-:W-:Y:S05]  /*0890*/  BSYNC.RECONVERGENT B1 ;  /* 0x0000000000017941 */ /* 0x000fea0003800200 */
.L_x_26:
[----:B------:R-:W-:Y:S05]  /*08a0*/  BRA `(.L_x_27) ;  /* 0x0000000000107947 */ /* 0x000fea0003800000 */
.L_x_25:
[----:B------:R-:W-:Y:S01]  /*08b0*/  FMUL.FTZ R5, R0, R3 ;  /* 0x0000000300057220 */ /* 0x000fe20000410000 */
[----:B------:R-:W-:-:S03]  /*08c0*/  FMUL.FTZ R2, R3, 0.5 ;  /* 0x3f00000003027820 */ /* 0x000fc60000410000 */
[----:B------:R-:W-:-:S04]  /*08d0*/  FFMA R0, -R5, R5, R0 ;  /* 0x0000000505007223 */ /* 0x000fc80000000100 */
[----:B------:R-:W-:-:S07]  /*08e0*/  FFMA R5, R0, R2, R5 ;  /* 0x0000000200057223 */ /* 0x000fce0000000005 */
.L_x_27:
[----:B------:R-:W-:Y:S05]  /*08f0*/  BSYNC.RECONVERGENT B0 ;  /* 0x0000000000007941 */ /* 0x000fea0003800200 */
.L_x_24:
[----:B------:R-:W-:Y:S05]  /*0900*/  BRA.U UP0, `(.L_x_28) ;  /* 0xfffffff500f87547 */ /* 0x000fea000b83ffff */
[----:B------:R-:W-:Y:S01]  /*0910*/  STG.E desc[UR8][R10.64], R5 ;  /* 0x000000050a007986 */ /* 0x000fe2000c101908 */
[----:B------:R-:W-:Y:S05]  /*0920*/  EXIT ;  /* 0x000000000000794d */ /* 0x000fea0003800000 */
        .weak           $__internal_1_$__cuda_sm20_sqrt_rn_f32_slowpath
        .type           $__internal_1_$__cuda_sm20_sqrt_rn_f32_slowpath,@function
        .size           $__internal_1_$__cuda_sm20_sqrt_rn_f32_slowpath,(.L_x_32 - $__internal_1_$__cuda_sm20_sqrt_rn_f32_slowpath)
$__internal_1_$__cuda_sm20_sqrt_rn_f32_slowpath:
        /* <DEDUP_REMOVED lines=14> */
[----:B------:R-:W-:Y:S02]  /*0a10*/  @!P0 MOV R2, R0 ;  /* 0x0000000000028202 */ /* 0x000fe40000000f00 */
[----:B------:R-:W-:-:S04]  /*0a20*/  @P0 FADD.FTZ R5, -R4, -RZ ;  /* 0x800000ff04050221 */ /* 0x000fc80000010100 */
[----:B------:R-:W-:-:S04]  /*0a30*/  @P0 FFMA R5, R4, R5, R3 ;  /* 0x0000000504050223 */ /* 0x000fc80000000003 */
[----:B------:R-:W-:-:S04]  /*0a40*/  @P0 FFMA R5, R5, R6, R4 ;  /* 0x0000000605050223 */ /* 0x000fc80000000004 */
[----:B------:R-:W-:-:S07]  /*0a50*/  @P0 FMUL.FTZ R2, R5, 2.3283064365386962891e-10 ;  /* 0x2f80000005020820 */ /* 0x000fce0000410000 */
.L_x_29:
[----:B------:R-:W-:Y:S02]  /*0a60*/  HFMA2 R3, -RZ, RZ, 0, 0 ;  /* 0x00000000ff037431 */ /* 0x000fe400000001ff */
[----:B------:R-:W-:Y:S01]  /*0a70*/  IMAD.MOV.U32 R5, RZ, RZ, R2 ;  /* 0x000000ffff057224 */ /* 0x000fe200078e0002 */
[----:B------:R-:W-:-:S04]  /*0a80*/  MOV R2, R7 ;  /* 0x0000000700027202 */ /* 0x000fc80000000f00 */
[----:B------:R-:W-:Y:S05]  /*0a90*/  RET.REL.NODEC R2 `(_Z17evenProcessKernelPfi) ;  /* 0xfffffff402587950 */ /* 0x000fea0003c3ffff */
.L_x_30:
        /* <DEDUP_REMOVED lines=14> */
.L_x_32:


//--------------------- .nv.global.init           --------------------------
	.section	.nv.global.init,"aw",@progbits
	.align	4
.nv.global.init:
	.type		__cudart_i2opi_f,@object
	.size		__cudart_i2opi_f,(.L_0 - __cudart_i2opi_f)
__cudart_i2opi_f:
        /*0000*/ 	.byte	0x41, 0x90, 0x43, 0x3c, 0x99, 0x95, 0x62, 0xdb, 0xc0, 0xdd, 0x34, 0xf5, 0xd1, 0x57, 0x27, 0xfc
        /*0010*/ 	.byte	0x29, 0x15, 0x44, 0x4e, 0x6e, 0x83, 0xf9, 0xa2
.L_0:


//--------------------- .nv.shared.reserved.0     --------------------------
	.section	.nv.shared.reserved.0,"aw",@nobits
	.weak		__nv_reservedSMEM_offset_0_alias
	.size		__nv_reservedSMEM_offset_0_alias, 0, 64
	.other		__nv_reservedSMEM_offset_0_alias,@"STO_CUDA_RESERVED_SHARED STV_DEFAULT"
__nv_reservedSMEM_offset_0_alias:
	.zero		0
	.zero		64


//--------------------- .nv.constant0._Z20unifiedProcessKernelPfi --------------------------
	.section	.nv.constant0._Z20unifiedProcessKernelPfi,"a",@progbits
	.sectionflags	@""
	.align	4
.nv.constant0._Z20unifiedProcessKernelPfi:
	.zero		908


//--------------------- .nv.constant0._Z16oddProcessKernelPfi --------------------------
	.section	.nv.constant0._Z16oddProcessKernelPfi,"a",@progbits
	.sectionflags	@""
	.align	4
.nv.constant0._Z16oddProcessKernelPfi:
	.zero		908


//--------------------- .nv.constant0._Z17evenProcessKernelPfi --------------------------
	.section	.nv.constant0._Z17evenProcessKernelPfi,"a",@progbits
	.sectionflags	@""
	.align	4
.nv.constant0._Z17evenProcessKernelPfi:
	.zero		908


//--------------------- SYMBOLS --------------------------

	.type		.nv.reservedSmem.offset0,@object
	.size		.nv.reservedSmem.offset0,0x4
